	.headerflags	@"EF_CUDA_TEXMODE_UNIFIED EF_CUDA_64BIT_ADDRESS EF_CUDA_ACCELERATORS EF_CUDA_SM90 EF_CUDA_VIRTUAL_SM(EF_CUDA_SM90)"
	.elftype	@"ET_EXEC"


//--------------------- .nv.info                  --------------------------
	.section	.nv.info,"",@"SHT_CUDA_INFO"
	.align	4


	//----- nvinfo : EIATTR_REGCOUNT
	.align		4
        /*0000*/ 	.byte	0x04, 0x2f
        /*0002*/ 	.short	(.L_3 - .L_2)
	.align		4
.L_2:
        /*0004*/ 	.word	index@(triton_poi_fused__native_batch_norm_legit_no_training_mul_softplus_tanh_8)
        /*0008*/ 	.word	0x00000020


	//----- nvinfo : EIATTR_MIN_STACK_SIZE
	.align		4
.L_3:
        /*000c*/ 	.byte	0x04, 0x12
        /*000e*/ 	.short	(.L_5 - .L_4)
	.align		4
.L_4:
        /*0010*/ 	.word	index@(triton_poi_fused__native_batch_norm_legit_no_training_mul_softplus_tanh_8)
        /*0014*/ 	.word	0x00000000


	//----- nvinfo : EIATTR_FRAME_SIZE
	.align		4
.L_5:
        /*0018*/ 	.byte	0x04, 0x11
        /*001a*/ 	.short	(.L_7 - .L_6)
	.align		4
.L_6:
        /*001c*/ 	.word	index@(triton_poi_fused__native_batch_norm_legit_no_training_mul_softplus_tanh_8)
        /*0020*/ 	.word	0x00000000


	//----- nvinfo : EIATTR_MIN_STACK_SIZE
	.align		4
.L_7:
        /*0024*/ 	.byte	0x04, 0x12
        /*0026*/ 	.short	(.L_9 - .L_8)
	.align		4
.L_8:
        /*0028*/ 	.word	index@(triton_poi_fused__native_batch_norm_legit_no_training_mul_softplus_tanh_8)
        /*002c*/ 	.word	0x00000000
.L_9:


//--------------------- .nv.info.triton_poi_fused__native_batch_norm_legit_no_training_mul_softplus_tanh_8 --------------------------
	.section	.nv.info.triton_poi_fused__native_batch_norm_legit_no_training_mul_softplus_tanh_8,"",@"SHT_CUDA_INFO"
	.sectionflags	@""
	.align	4


	//----- nvinfo : EIATTR_CUDA_API_VERSION
	.align		4
        /*0000*/ 	.byte	0x04, 0x37
        /*0002*/ 	.short	(.L_11 - .L_10)
.L_10:
        /*0004*/ 	.word	0x0000007c


	//----- nvinfo : EIATTR_KPARAM_INFO
	.align		4
.L_11:
        /*0008*/ 	.byte	0x04, 0x17
        /*000a*/ 	.short	(.L_13 - .L_12)
.L_12:
        /*000c*/ 	.word	0x00000000
        /*0010*/ 	.short	0x0007
        /*0012*/ 	.short	0x0034
        /*0014*/ 	.byte	0x00, 0xf0, 0x11, 0x00


	//----- nvinfo : EIATTR_KPARAM_INFO
	.align		4
.L_13:
        /*0018*/ 	.byte	0x04, 0x17
        /*001a*/ 	.short	(.L_15 - .L_14)
.L_14:
        /*001c*/ 	.word	0x00000000
        /*0020*/ 	.short	0x0006
        /*0022*/ 	.short	0x0030
        /*0024*/ 	.byte	0x00, 0xf0, 0x11, 0x00


	//----- nvinfo : EIATTR_KPARAM_INFO
	.align		4
.L_15:
        /*0028*/ 	.byte	0x04, 0x17
        /*002a*/ 	.short	(.L_17 - .L_16)
.L_16:
        /*002c*/ 	.word	0x00000000
        /*0030*/ 	.short	0x0005
        /*0032*/ 	.short	0x0028
        /*0034*/ 	.byte	0x00, 0xf4, 0x21, 0x00


	//----- nvinfo : EIATTR_KPARAM_INFO
	.align		4
.L_17:
        /*0038*/ 	.byte	0x04, 0x17
        /*003a*/ 	.short	(.L_19 - .L_18)
.L_18:
        /*003c*/ 	.word	0x00000000
        /*0040*/ 	.short	0x0004
        /*0042*/ 	.short	0x0020
        /*0044*/ 	.byte	0x00, 0xf4, 0x21, 0x00


	//----- nvinfo : EIATTR_KPARAM_INFO
	.align		4
.L_19:
        /*0048*/ 	.byte	0x04, 0x17
        /*004a*/ 	.short	(.L_21 - .L_20)
.L_20:
        /*004c*/ 	.word	0x00000000
        /*0050*/ 	.short	0x0003
        /*0052*/ 	.short	0x0018
        /*0054*/ 	.byte	0x00, 0xf4, 0x21, 0x00


	//----- nvinfo : EIATTR_KPARAM_INFO
	.align		4
.L_21:
        /*0058*/ 	.byte	0x04, 0x17
        /*005a*/ 	.short	(.L_23 - .L_22)
.L_22:
        /*005c*/ 	.word	0x00000000
        /*0060*/ 	.short	0x0002
        /*0062*/ 	.short	0x0010
        /*0064*/ 	.byte	0x00, 0xf4, 0x21, 0x00


	//----- nvinfo : EIATTR_KPARAM_INFO
	.align		4
.L_23:
        /*0068*/ 	.byte	0x04, 0x17
        /*006a*/ 	.short	(.L_25 - .L_24)
.L_24:
        /*006c*/ 	.word	0x00000000
        /*0070*/ 	.short	0x0001
        /*0072*/ 	.short	0x0008
        /*0074*/ 	.byte	0x00, 0xf4, 0x21, 0x00


	//----- nvinfo : EIATTR_KPARAM_INFO
	.align		4
.L_25:
        /*0078*/ 	.byte	0x04, 0x17
        /*007a*/ 	.short	(.L_27 - .L_26)
.L_26:
        /*007c*/ 	.word	0x00000000
        /*0080*/ 	.short	0x0000
        /*0082*/ 	.short	0x0000
        /*0084*/ 	.byte	0x00, 0xf4, 0x21, 0x00


	//----- nvinfo : EIATTR_SPARSE_MMA_MASK
	.align		4
.L_27:
        /*0088*/ 	.byte	0x03, 0x50
        /*008a*/ 	.short	0x0000


	//----- nvinfo : EIATTR_MAXREG_COUNT
	.align		4
        /*008c*/ 	.byte	0x03, 0x1b
        /*008e*/ 	.short	0x00ff


	//----- nvinfo : EIATTR_EXIT_INSTR_OFFSETS
	.align		4
        /*0090*/ 	.byte	0x04, 0x1c
        /*0092*/ 	.short	(.L_29 - .L_28)


	//   ....[0]....
.L_28:
        /*0094*/ 	.word	0x00002540


	//   ....[1]....
        /*0098*/ 	.word	0x00002600


	//----- nvinfo : EIATTR_REQNTID
	.align		4
.L_29:
        /*009c*/ 	.byte	0x04, 0x10
        /*009e*/ 	.short	(.L_31 - .L_30)
.L_30:
        /*00a0*/ 	.word	0x00000080
        /*00a4*/ 	.word	0x00000001
        /*00a8*/ 	.word	0x00000001


	//----- nvinfo : EIATTR_CRS_STACK_SIZE
	.align		4
.L_31:
        /*00ac*/ 	.byte	0x04, 0x1e
        /*00ae*/ 	.short	(.L_33 - .L_32)
.L_32:
        /*00b0*/ 	.word	0x00000000


	//----- nvinfo : EIATTR_CBANK_PARAM_SIZE
	.align		4
.L_33:
        /*00b4*/ 	.byte	0x03, 0x19
        /*00b6*/ 	.short	0x0038


	//----- nvinfo : EIATTR_PARAM_CBANK
	.align		4
        /*00b8*/ 	.byte	0x04, 0x0a
        /*00ba*/ 	.short	(.L_35 - .L_34)
	.align		4
.L_34:
        /*00bc*/ 	.word	index@(.nv.constant0.triton_poi_fused__native_batch_norm_legit_no_training_mul_softplus_tanh_8)
        /*00c0*/ 	.short	0x0210
        /*00c2*/ 	.short	0x0038


	//----- nvinfo : EIATTR_SW_WAR
	.align		4
.L_35:
        /*00c4*/ 	.byte	0x04, 0x36
        /*00c6*/ 	.short	(.L_37 - .L_36)
.L_36:
        /*00c8*/ 	.word	0x00000008
.L_37:


//--------------------- .nv.callgraph             --------------------------
	.section	.nv.callgraph,"",@"SHT_CUDA_CALLGRAPH"
	.align	4
	.sectionentsize	8
	.align		4
        /*0000*/ 	.word	0x00000000
	.align		4
        /*0004*/ 	.word	0xffffffff
	.align		4
        /*0008*/ 	.word	0x00000000
	.align		4
        /*000c*/ 	.word	0xfffffffe
	.align		4
        /*0010*/ 	.word	0x00000000
	.align		4
        /*0014*/ 	.word	0xfffffffd
	.align		4
        /*0018*/ 	.word	0x00000000
	.align		4
        /*001c*/ 	.word	0xfffffffc


//--------------------- .nv.constant4             --------------------------
	.section	.nv.constant4,"a",@progbits
	.align	8
	.align		8
.nv.constant4:
        /*0000*/ 	.dword	_$_str
	.align		8
        /*0008*/ 	.dword	_$_str_$_2


//--------------------- .text.triton_poi_fused__native_batch_norm_legit_no_training_mul_softplus_tanh_8 --------------------------
	.section	.text.triton_poi_fused__native_batch_norm_legit_no_training_mul_softplus_tanh_8,"ax",@progbits
	.sectionflags	@"SHF_BARRIERS=1"
	.align	128
        .global         triton_poi_fused__native_batch_norm_legit_no_training_mul_softplus_tanh_8
        .type           triton_poi_fused__native_batch_norm_legit_no_training_mul_softplus_tanh_8,@function
        .size           triton_poi_fused__native_batch_norm_legit_no_training_mul_softplus_tanh_8,(.L_x_41 - triton_poi_fused__native_batch_norm_legit_no_training_mul_softplus_tanh_8)
        .other          triton_poi_fused__native_batch_norm_legit_no_training_mul_softplus_tanh_8,@"STO_CUDA_ENTRY STV_DEFAULT"
triton_poi_fused__native_batch_norm_legit_no_training_mul_softplus_tanh_8:
.text.triton_poi_fused__native_batch_norm_legit_no_training_mul_softplus_tanh_8:
[----:B------:R-:W0:Y:S01]  /*0000*/  LDC R1, c[0x0][0x28] ;  /* 0x00000a00ff017b82 */ /* 0x000e220000000800 */
[----:B------:R-:W1:Y:S07]  /*0010*/  S2R R9, SR_CTAID.X ;  /* 0x0000000000097919 */ /* 0x000e6e0000002500 */
[----:B------:R-:W2:Y:S01]  /*0020*/  LDC.64 R14, c[0x0][0x220] ;  /* 0x00008800ff0e7b82 */ /* 0x000ea20000000a00 */
[----:B------:R-:W-:Y:S01]  /*0030*/  HFMA2.MMA R12, -RZ, RZ, 0, 0 ;  /* 0x00000000ff0c7435 */ /* 0x000fe200000001ff */
[----:B------:R-:W-:Y:S01]  /*0040*/  ULDC.64 UR6, c[0x0][0x208] ;  /* 0x0000820000067ab9 */ /* 0x000fe20000000a00 */
[----:B------:R-:W3:Y:S01]  /*0050*/  S2R R8, SR_CTAID.Y ;  /* 0x0000000000087919 */ /* 0x000ee20000002600 */
[----:B------:R-:W4:Y:S04]  /*0060*/  S2R R11, SR_TID.X ;  /* 0x00000000000b7919 */ /* 0x000f280000002100 */
[----:B------:R-:W5:Y:S08]  /*0070*/  LDC.64 R6, c[0x0][0x210] ;  /* 0x00008400ff067b82 */ /* 0x000f700000000a00 */
[----:B------:R-:W4:Y:S08]  /*0080*/  LDC.64 R22, c[0x0][0x218] ;  /* 0x00008600ff167b82 */ /* 0x000f300000000a00 */
[----:B------:R-:W5:Y:S01]  /*0090*/  LDC.64 R4, c[0x0][0x228] ;  /* 0x00008a00ff047b82 */ /* 0x000f620000000a00 */
[C---:B-1----:R-:W-:Y:S01]  /*00a0*/  ISETP.GE.AND P0, PT, R9.reuse, 0x400, PT ;  /* 0x000004000900780c */ /* 0x042fe20003f06270 */
[----:B--2---:R-:W-:-:S06]  /*00b0*/  IMAD.WIDE R14, R9, 0x4, R14 ;  /* 0x00000004090e7825 */ /* 0x004fcc00078e020e */
[----:B------:R-:W1:Y:S06]  /*00c0*/  LDC.64 R2, c[0x0][0x230] ;  /* 0x00008c00ff027b82 */ /* 0x000e6c0000000a00 */
[----:B------:R2:W2:Y:S01]  /*00d0*/  @!P0 LDG.E.EL R12, desc[UR6][R14.64] ;  /* 0x000000060e0c8981 */ /* 0x0004a2000c2e1900 */
[----:B---3--:R-:W-:Y:S01]  /*00e0*/  SHF.L.U32 R8, R8, 0xa, RZ ;  /* 0x0000000a08087819 */ /* 0x008fe200000006ff */
[----:B------:R-:W-:Y:S01]  /*00f0*/  HFMA2.MMA R18, -RZ, RZ, 0, 0 ;  /* 0x00000000ff127435 */ /* 0x000fe200000001ff */
[----:B------:R-:W-:Y:S01]  /*0100*/  CS2R R16, SRZ ;  /* 0x0000000000107805 */ /* 0x000fe2000001ff00 */
[----:B0---4-:R-:W-:Y:S01]  /*0110*/  IMAD.WIDE R22, R9, 0x4, R22 ;  /* 0x0000000409167825 */ /* 0x011fe200078e0216 */
[----:B------:R-:W-:-:S02]  /*0120*/  LOP3.LUT R0, R8, 0x7f, R11, 0xf8, !PT ;  /* 0x0000007f08007812 */ /* 0x000fc400078ef80b */
[----:B------:R-:W-:Y:S02]  /*0130*/  MOV R25, RZ ;  /* 0x000000ff00197202 */ /* 0x000fe40000000f00 */
[----:B------:R-:W-:-:S03]  /*0140*/  LEA R19, R0, R9, 0xa ;  /* 0x0000000900137211 */ /* 0x000fc600078e50ff */
[----:B------:R-:W3:Y:S01]  /*0150*/  @!P0 LDG.E.EL R18, desc[UR6][R22.64] ;  /* 0x0000000616128981 */ /* 0x000ee2000c2e1900 */
[----:B------:R-:W-:Y:S01]  /*0160*/  IADD3 R13, R19, 0x20000, RZ ;  /* 0x00020000130d7810 */ /* 0x000fe20007ffe0ff */
[----:B-----5:R-:W-:-:S04]  /*0170*/  IMAD.WIDE R20, R19, 0x4, R6 ;  /* 0x0000000413147825 */ /* 0x020fc800078e0206 */
[----:B--2---:R-:W-:Y:S01]  /*0180*/  IMAD.WIDE R14, R13, 0x4, R6 ;  /* 0x000000040d0e7825 */ /* 0x004fe200078e0206 */
[----:B------:R-:W-:Y:S01]  /*0190*/  HFMA2.MMA R13, -RZ, RZ, 0, 0 ;  /* 0x00000000ff0d7435 */ /* 0x000fe200000001ff */
[----:B------:R0:W2:Y:S01]  /*01a0*/  @!P0 LDG.E.EL R16, desc[UR6][R20.64] ;  /* 0x0000000614108981 */ /* 0x0000a2000c2e1900 */
[----:B------:R-:W-:Y:S01]  /*01b0*/  MOV R10, RZ ;  /* 0x000000ff000a7202 */ /* 0x000fe20000000f00 */
[C---:B------:R-:W-:Y:S02]  /*01c0*/  IMAD.WIDE R4, R9.reuse, 0x4, R4 ;  /* 0x0000000409047825 */ /* 0x040fe400078e0204 */
[----:B------:R4:W3:Y:S02]  /*01d0*/  @!P0 LDG.E.EL R25, desc[UR6][R14.64] ;  /* 0x000000060e198981 */ /* 0x0008e4000c2e1900 */
[----:B-1----:R-:W-:Y:S02]  /*01e0*/  IMAD.WIDE R2, R9, 0x4, R2 ;  /* 0x0000000409027825 */ /* 0x002fe400078e0202 */
[----:B------:R-:W5:Y:S04]  /*01f0*/  @!P0 LDG.E.EL R10, desc[UR6][R4.64] ;  /* 0x00000006040a8981 */ /* 0x000f68000c2e1900 */
[----:B------:R-:W5:Y:S01]  /*0200*/  @!P0 LDG.E.EL R13, desc[UR6][R2.64] ;  /* 0x00000006020d8981 */ /* 0x000f62000c2e1900 */
[----:B------:R-:W-:-:S05]  /*0210*/  IADD3 R27, R19, 0x40000, RZ ;  /* 0x00040000131b7810 */ /* 0x000fca0007ffe0ff */
[----:B0-----:R-:W-:-:S05]  /*0220*/  IMAD.WIDE R20, R27, 0x4, R6 ;  /* 0x000000041b147825 */ /* 0x001fca00078e0206 */
[----:B------:R0:W5:Y:S01]  /*0230*/  @!P0 LDG.E.EL R17, desc[UR6][R20.64] ;  /* 0x0000000614118981 */ /* 0x000162000c2e1900 */
[----:B------:R-:W-:Y:S02]  /*0240*/  IADD3 R23, R19, 0x60000, RZ ;  /* 0x0006000013177810 */ /* 0x000fe40007ffe0ff */
[----:B----4-:R-:W-:Y:S02]  /*0250*/  IADD3 R15, R19, 0x80000, RZ ;  /* 0x00080000130f7810 */ /* 0x010fe40007ffe0ff */
[----:B------:R-:W-:Y:S02]  /*0260*/  IADD3 R27, R19, 0xa0000, RZ ;  /* 0x000a0000131b7810 */ /* 0x000fe40007ffe0ff */
[----:B------:R-:W-:Y:S01]  /*0270*/  IADD3 R29, R19, 0xc0000, RZ ;  /* 0x000c0000131d7810 */ /* 0x000fe20007ffe0ff */
[----:B0-----:R-:W-:Y:S01]  /*0280*/  HFMA2.MMA R21, -RZ, RZ, 0, 0 ;  /* 0x00000000ff157435 */ /* 0x001fe200000001ff */
[----:B------:R-:W-:Y:S01]  /*0290*/  MOV R0, RZ ;  /* 0x000000ff00007202 */ /* 0x000fe20000000f00 */
[----:B------:R-:W-:Y:S01]  /*02a0*/  IMAD.WIDE R22, R23, 0x4, R6 ;  /* 0x0000000417167825 */ /* 0x000fe200078e0206 */
[----:B------:R-:W-:-:S03]  /*02b0*/  IADD3 R19, R19, 0xe0000, RZ ;  /* 0x000e000013137810 */ /* 0x000fc60007ffe0ff */
[--C-:B------:R-:W-:Y:S01]  /*02c0*/  IMAD.WIDE R14, R15, 0x4, R6.reuse ;  /* 0x000000040f0e7825 */ /* 0x100fe200078e0206 */
[----:B------:R-:W4:Y:S03]  /*02d0*/  @!P0 LDG.E.EL R0, desc[UR6][R22.64] ;  /* 0x0000000616008981 */ /* 0x000f26000c2e1900 */
[--C-:B------:R-:W-:Y:S01]  /*02e0*/  IMAD.WIDE R2, R27, 0x4, R6.reuse ;  /* 0x000000041b027825 */ /* 0x100fe200078e0206 */
[----:B------:R-:W4:Y:S03]  /*02f0*/  @!P0 LDG.E.EL R21, desc[UR6][R14.64] ;  /* 0x000000060e158981 */ /* 0x000f26000c2e1900 */
[----:B------:R-:W-:-:S04]  /*0300*/  IMAD.WIDE R4, R29, 0x4, R6 ;  /* 0x000000041d047825 */ /* 0x000fc800078e0206 */
[----:B------:R-:W-:Y:S01]  /*0310*/  IMAD.WIDE R6, R19, 0x4, R6 ;  /* 0x0000000413067825 */ /* 0x000fe200078e0206 */
[----:B------:R-:W-:Y:S01]  /*0320*/  HFMA2.MMA R19, -RZ, RZ, 0, 0 ;  /* 0x00000000ff137435 */ /* 0x000fe200000001ff */
[----:B------:R-:W-:Y:S02]  /*0330*/  MOV R29, RZ ;  /* 0x000000ff001d7202 */ /* 0x000fe40000000f00 */
[----:B------:R-:W-:-:S04]  /*0340*/  MOV R27, RZ ;  /* 0x000000ff001b7202 */ /* 0x000fc80000000f00 */
[----:B------:R0:W4:Y:S04]  /*0350*/  @!P0 LDG.E.EL R29, desc[UR6][R2.64] ;  /* 0x00000006021d8981 */ /* 0x000128000c2e1900 */
[----:B------:R1:W4:Y:S04]  /*0360*/  @!P0 LDG.E.EL R19, desc[UR6][R4.64] ;  /* 0x0000000604138981 */ /* 0x000328000c2e1900 */
[----:B------:R0:W4:Y:S01]  /*0370*/  @!P0 LDG.E.EL R27, desc[UR6][R6.64] ;  /* 0x00000006061b8981 */ /* 0x000122000c2e1900 */
[----:B------:R-:W-:-:S04]  /*0380*/  FADD R20, R12, 9.9999997473787516356e-06 ;  /* 0x3727c5ac0c147421 */ /* 0x000fc80000000000 */
[----:B------:R-:W0:Y:S02]  /*0390*/  MUFU.SQRT R24, R20 ;  /* 0x0000001400187308 */ /* 0x000e240000002000 */
[C---:B0-----:R-:W-:Y:S02]  /*03a0*/  FSETP.GT.AND P1, PT, R24.reuse, 8.50705917302346158658e+37, PT ;  /* 0x7e8000001800780b */ /* 0x041fe40003f24000 */
[----:B------:R-:W-:Y:S01]  /*03b0*/  FSETP.GEU.AND P2, PT, R24, 1.175494350822287508e-38, PT ;  /* 0x008000001800780b */ /* 0x000fe20003f4e000 */
[----:B------:R-:W-:-:S10]  /*03c0*/  HFMA2.MMA R12, -RZ, RZ, 1.625, 0 ;  /* 0x3e800000ff0c7435 */ /* 0x000fd400000001ff */
[----:B------:R-:W-:-:S04]  /*03d0*/  @P1 FMUL R24, R24, 0.25 ;  /* 0x3e80000018181820 */ /* 0x000fc80000400000 */
[----:B------:R-:W-:-:S04]  /*03e0*/  @!P2 FMUL R24, R24, 16777216 ;  /* 0x4b8000001818a820 */ /* 0x000fc80000400000 */
[----:B------:R-:W0:Y:S01]  /*03f0*/  MUFU.RCP R28, R24 ;  /* 0x00000018001c7308 */ /* 0x000e220000001000 */
[----:B------:R-:W-:-:S05]  /*0400*/  FSEL R3, R12, 1, P1 ;  /* 0x3f8000000c037808 */ /* 0x000fca0000800000 */
[----:B------:R-:W-:Y:S01]  /*0410*/  @!P2 FMUL R3, R3, 16777216 ;  /* 0x4b8000000303a820 */ /* 0x000fe20000400000 */
[----:B---3--:R-:W-:-:S03]  /*0420*/  FADD R25, -R18, R25 ;  /* 0x0000001912197221 */ /* 0x008fc60000000100 */
[----:B0-----:R-:W-:Y:S01]  /*0430*/  FMUL R28, R28, R3 ;  /* 0x000000031c1c7220 */ /* 0x001fe20000400000 */
[----:B--2---:R-:W-:-:S04]  /*0440*/  FADD R3, -R18, R16 ;  /* 0x0000001012037221 */ /* 0x004fc80000000100 */
[-C--:B-1----:R-:W-:Y:S01]  /*0450*/  FMUL R4, R3, R28.reuse ;  /* 0x0000001c03047220 */ /* 0x082fe20000400000 */
[----:B------:R-:W-:-:S03]  /*0460*/  FMUL R2, R25, R28 ;  /* 0x0000001c19027220 */ /* 0x000fc60000400000 */
[-CC-:B-----5:R-:W-:Y:S01]  /*0470*/  FFMA R4, R4, R10.reuse, R13.reuse ;  /* 0x0000000a04047223 */ /* 0x1a0fe2000000000d */
[----:B------:R-:W-:-:S03]  /*0480*/  FFMA R5, R2, R10, R13 ;  /* 0x0000000a02057223 */ /* 0x000fc6000000000d */
[----:B------:R-:W-:-:S05]  /*0490*/  FMUL R2, R4, 1.4426950216293334961 ;  /* 0x3fb8aa3b04027820 */ /* 0x000fca0000400000 */
[----:B------:R-:W-:Y:S01]  /*04a0*/  FSETP.GEU.AND P1, PT, R2, -126, PT ;  /* 0xc2fc00000200780b */ /* 0x000fe20003f2e000 */
[----:B------:R-:W-:-:S05]  /*04b0*/  FMUL R15, R5, 1.4426950216293334961 ;  /* 0x3fb8aa3b050f7820 */ /* 0x000fca0000400000 */
[----:B------:R-:W-:-:S07]  /*04c0*/  FSETP.GEU.AND P2, PT, R15, -126, PT ;  /* 0xc2fc00000f00780b */ /* 0x000fce0003f4e000 */
[----:B------:R-:W-:-:S04]  /*04d0*/  @!P1 FMUL R2, R2, 0.5 ;  /* 0x3f00000002029820 */ /* 0x000fc80000400000 */
[----:B------:R-:W0:Y:S02]  /*04e0*/  MUFU.EX2 R6, R2 ;  /* 0x0000000200067308 */ /* 0x000e240000000800 */
[----:B------:R-:W-:-:S06]  /*04f0*/  @!P2 FMUL R15, R15, 0.5 ;  /* 0x3f0000000f0fa820 */ /* 0x000fcc0000400000 */
[----:B------:R-:W1:Y:S01]  /*0500*/  MUFU.EX2 R7, R15 ;  /* 0x0000000f00077308 */ /* 0x000e620000000800 */
[----:B0-----:R-:W-:-:S04]  /*0510*/  @!P1 FMUL R6, R6, R6 ;  /* 0x0000000606069220 */ /* 0x001fc80000400000 */
[----:B------:R-:W-:-:S05]  /*0520*/  FADD.FTZ.RZ R3, R6, 1 ;  /* 0x3f80000006037421 */ /* 0x000fca000001c000 */
[----:B------:R-:W-:Y:S01]  /*0530*/  IADD3 R14, R3, -0x3f400000, RZ ;  /* 0xc0c00000030e7810 */ /* 0x000fe20007ffe0ff */
[----:B-1----:R-:W-:Y:S01]  /*0540*/  @!P2 FMUL R7, R7, R7 ;  /* 0x000000070707a220 */ /* 0x002fe20000400000 */
[----:B------:R-:W-:Y:S02]  /*0550*/  FADD R3, -R18, R17 ;  /* 0x0000001112037221 */ /* 0x000fe40000000100 */
[----:B------:R-:W-:Y:S01]  /*0560*/  LOP3.LUT R17, R14, 0xff800000, RZ, 0xc0, !PT ;  /* 0xff8000000e117812 */ /* 0x000fe200078ec0ff */
[----:B------:R-:W-:Y:S01]  /*0570*/  FADD.FTZ.RZ R16, R7, 1 ;  /* 0x3f80000007107421 */ /* 0x000fe2000001c000 */
[----:B------:R-:W-:Y:S02]  /*0580*/  FMUL R2, R3, R28 ;  /* 0x0000001c03027220 */ /* 0x000fe40000400000 */
[----:B------:R-:W-:Y:S02]  /*0590*/  IADD3 R3, -R17, 0x40800000, RZ ;  /* 0x4080000011037810 */ /* 0x000fe40007ffe1ff */
[----:B------:R-:W-:Y:S01]  /*05a0*/  IADD3 R16, R16, -0x3f400000, RZ ;  /* 0xc0c0000010107810 */ /* 0x000fe20007ffe0ff */
[----:B------:R-:W-:Y:S01]  /*05b0*/  FFMA R15, R2, R10, R13 ;  /* 0x0000000a020f7223 */ /* 0x000fe2000000000d */
[----:B------:R-:W-:Y:S01]  /*05c0*/  IADD3 R26, R6, -R17, RZ ;  /* 0x80000011061a7210 */ /* 0x000fe20007ffe0ff */
[----:B------:R-:W-:Y:S01]  /*05d0*/  FFMA.FTZ R3, R3, R12, -1 ;  /* 0xbf80000003037423 */ /* 0x000fe2000001000c */
[----:B------:R-:W-:Y:S01]  /*05e0*/  LOP3.LUT R14, R16, 0xff800000, RZ, 0xc0, !PT ;  /* 0xff800000100e7812 */ /* 0x000fe200078ec0ff */
[----:B------:R-:W-:Y:S01]  /*05f0*/  FMUL R2, R15, 1.4426950216293334961 ;  /* 0x3fb8aa3b0f027820 */ /* 0x000fe20000400000 */
[----:B------:R-:W-:Y:S01]  /*0600*/  MOV R16, 0x3d39bf78 ;  /* 0x3d39bf7800107802 */ /* 0x000fe20000000f00 */
[----:B------:R-:W-:Y:S01]  /*0610*/  FADD R26, R26, R3 ;  /* 0x000000031a1a7221 */ /* 0x000fe20000000000 */
[----:B------:R-:W-:-:S02]  /*0620*/  IADD3 R25, -R14, 0x40800000, RZ ;  /* 0x408000000e197810 */ /* 0x000fc40007ffe1ff */
[----:B------:R-:W-:Y:S01]  /*0630*/  FSETP.GEU.AND P1, PT, R2, -126, PT ;  /* 0xc2fc00000200780b */ /* 0x000fe20003f2e000 */
[C---:B------:R-:W-:Y:S02]  /*0640*/  FFMA.FTZ R3, R26.reuse, -R16, 0.10546888411045074463 ;  /* 0x3dd800121a037423 */ /* 0x040fe40000010810 */
[----:B------:R-:W-:Y:S02]  /*0650*/  FFMA.FTZ R20, R25, R12, -1 ;  /* 0xbf80000019147423 */ /* 0x000fe4000001000c */
[----:B------:R-:W-:Y:S01]  /*0660*/  FFMA.FTZ R3, R26, R3, -0.13229703903198242188 ;  /* 0xbe0778e01a037423 */ /* 0x000fe20000010003 */
[C---:B----4-:R-:W-:Y:S01]  /*0670*/  FADD R25, -R18.reuse, R0 ;  /* 0x0000000012197221 */ /* 0x050fe20000000100 */
[----:B------:R-:W-:Y:S01]  /*0680*/  FADD R0, -R18, R21 ;  /* 0x0000001512007221 */ /* 0x000fe20000000100 */
[----:B------:R-:W-:Y:S01]  /*0690*/  IADD3 R23, R7, -R14, RZ ;  /* 0x8000000e07177210 */ /* 0x000fe20007ffe0ff */
[----:B------:R-:W-:-:S04]  /*06a0*/  FFMA.FTZ R21, R26, R3, 0.14491446316242218018 ;  /* 0x3e1464751a157423 */ /* 0x000fc80000010003 */
[----:B------:R-:W-:Y:S01]  /*06b0*/  FFMA.FTZ R21, R26, R21, -0.16641564667224884033 ;  /* 0xbe2a68dd1a157423 */ /* 0x000fe20000010015 */
[----:B------:R-:W-:Y:S01]  /*06c0*/  FADD R23, R23, R20 ;  /* 0x0000001417177221 */ /* 0x000fe20000000000 */
[----:B------:R-:W-:Y:S01]  /*06d0*/  @!P1 FMUL R2, R2, 0.5 ;  /* 0x3f00000002029820 */ /* 0x000fe20000400000 */
[C---:B------:R-:W-:Y:S01]  /*06e0*/  FADD R3, -R18.reuse, R19 ;  /* 0x0000001312037221 */ /* 0x040fe20000000100 */
[C---:B------:R-:W-:Y:S01]  /*06f0*/  FADD R29, -R18.reuse, R29 ;  /* 0x0000001d121d7221 */ /* 0x040fe20000000100 */
[----:B------:R-:W-:Y:S01]  /*0700*/  FADD R27, -R18, R27 ;  /* 0x0000001b121b7221 */ /* 0x000fe20000000100 */
[----:B------:R-:W-:Y:S01]  /*0710*/  FFMA.FTZ R19, R26, R21, 0.19988867640495300293 ;  /* 0x3e4caf9e1a137423 */ /* 0x000fe20000010015 */
[C---:B------:R-:W-:Y:S01]  /*0720*/  FFMA.FTZ R18, R23.reuse, -R16, 0.10546888411045074463 ;  /* 0x3dd8001217127423 */ /* 0x040fe20000010810 */
[----:B------:R-:W0:Y:S03]  /*0730*/  MUFU.EX2 R21, R2 ;  /* 0x0000000200157308 */ /* 0x000e260000000800 */
[----:B------:R-:W-:-:S04]  /*0740*/  FFMA.FTZ R18, R23, R18, -0.13229703903198242188 ;  /* 0xbe0778e017127423 */ /* 0x000fc80000010012 */
[----:B------:R-:W-:Y:S01]  /*0750*/  FFMA.FTZ R18, R23, R18, 0.14491446316242218018 ;  /* 0x3e14647517127423 */ /* 0x000fe20000010012 */
[----:B------:R-:W-:-:S03]  /*0760*/  FFMA.FTZ R19, R26, R19, -0.25000196695327758789 ;  /* 0xbe8000421a137423 */ /* 0x000fc60000010013 */
[----:B------:R-:W-:Y:S01]  /*0770*/  FFMA.FTZ R18, R23, R18, -0.16641564667224884033 ;  /* 0xbe2a68dd17127423 */ /* 0x000fe20000010012 */
[----:B0-----:R-:W-:-:S03]  /*0780*/  @!P1 FMUL R21, R21, R21 ;  /* 0x0000001515159220 */ /* 0x001fc60000400000 */
[----:B------:R-:W-:Y:S01]  /*0790*/  FFMA.FTZ R18, R23, R18, 0.19988867640495300293 ;  /* 0x3e4caf9e17127423 */ /* 0x000fe20000010012 */
[C---:B------:R-:W-:Y:S01]  /*07a0*/  FFMA.FTZ R19, R26.reuse, R19, 0.33333510160446166992 ;  /* 0x3eaaaae61a137423 */ /* 0x040fe20000010013 */
[----:B------:R-:W-:Y:S02]  /*07b0*/  FADD.FTZ.RZ R2, R21, 1 ;  /* 0x3f80000015027421 */ /* 0x000fe4000001c000 */
[----:B------:R-:W-:Y:S01]  /*07c0*/  FFMA.FTZ R18, R23, R18, -0.25000196695327758789 ;  /* 0xbe80004217127423 */ /* 0x000fe20000010012 */
[----:B------:R-:W-:-:S03]  /*07d0*/  FFMA.FTZ R19, R26, R19, -0.5 ;  /* 0xbf0000001a137423 */ /* 0x000fc60000010013 */
[C---:B------:R-:W-:Y:S01]  /*07e0*/  FFMA.FTZ R18, R23.reuse, R18, 0.33333510160446166992 ;  /* 0x3eaaaae617127423 */ /* 0x040fe20000010012 */
[----:B------:R-:W-:Y:S01]  /*07f0*/  IADD3 R2, R2, -0x3f400000, RZ ;  /* 0xc0c0000002027810 */ /* 0x000fe20007ffe0ff */
[----:B------:R-:W-:Y:S02]  /*0800*/  FMUL R19, R26, R19 ;  /* 0x000000131a137220 */ /* 0x000fe40000400000 */
[----:B------:R-:W-:Y:S01]  /*0810*/  FFMA.FTZ R18, R23, R18, -0.5 ;  /* 0xbf00000017127423 */ /* 0x000fe20000010012 */
[----:B------:R-:W-:Y:S01]  /*0820*/  LOP3.LUT R24, R2, 0xff800000, RZ, 0xc0, !PT ;  /* 0xff80000002187812 */ /* 0x000fe200078ec0ff */
[----:B------:R-:W-:Y:S01]  /*0830*/  FFMA.FTZ R26, R26, R19, R26 ;  /* 0x000000131a1a7223 */ /* 0x000fe2000001001a */
[----:B------:R-:W-:Y:S01]  /*0840*/  FMUL R2, R25, R28 ;  /* 0x0000001c19027220 */ /* 0x000fe20000400000 */
[C---:B------:R-:W-:Y:S01]  /*0850*/  FMUL R18, R23.reuse, R18 ;  /* 0x0000001217127220 */ /* 0x040fe20000400000 */
[----:B------:R-:W-:Y:S02]  /*0860*/  IADD3 R19, -R24, 0x40800000, RZ ;  /* 0x4080000018137810 */ /* 0x000fe40007ffe1ff */
[----:B------:R-:W-:Y:S01]  /*0870*/  FFMA R25, R2, R10, R13 ;  /* 0x0000000a02197223 */ /* 0x000fe2000000000d */
[----:B------:R-:W-:-:S02]  /*0880*/  FFMA.FTZ R23, R23, R18, R23 ;  /* 0x0000001217177223 */ /* 0x000fc40000010017 */
[----:B------:R-:W-:Y:S01]  /*0890*/  FFMA.FTZ R18, R19, R12, -1 ;  /* 0xbf80000013127423 */ /* 0x000fe2000001000c */
[----:B------:R-:W-:Y:S01]  /*08a0*/  IADD3 R19, R21, -R24, RZ ;  /* 0x8000001815137210 */ /* 0x000fe20007ffe0ff */
[----:B------:R-:W-:-:S04]  /*08b0*/  FMUL R22, R25, 1.4426950216293334961 ;  /* 0x3fb8aa3b19167820 */ /* 0x000fc80000400000 */
[----:B------:R-:W-:Y:S01]  /*08c0*/  FADD R19, R19, R18 ;  /* 0x0000001213137221 */ /* 0x000fe20000000000 */
[----:B------:R-:W-:-:S03]  /*08d0*/  FSETP.GEU.AND P1, PT, R22, -126, PT ;  /* 0xc2fc00001600780b */ /* 0x000fc60003f2e000 */
[----:B------:R-:W-:-:S04]  /*08e0*/  FFMA.FTZ R2, R19, -R16, 0.10546888411045074463 ;  /* 0x3dd8001213027423 */ /* 0x000fc80000010810 */
[----:B------:R-:W-:-:S04]  /*08f0*/  FFMA.FTZ R2, R19, R2, -0.13229703903198242188 ;  /* 0xbe0778e013027423 */ /* 0x000fc80000010002 */
[C---:B------:R-:W-:Y:S02]  /*0900*/  FFMA.FTZ R2, R19.reuse, R2, 0.14491446316242218018 ;  /* 0x3e14647513027423 */ /* 0x040fe40000010002 */
[----:B------:R-:W-:Y:S02]  /*0910*/  @!P1 FMUL R22, R22, 0.5 ;  /* 0x3f00000016169820 */ /* 0x000fe40000400000 */
[----:B------:R-:W-:-:S04]  /*0920*/  FFMA.FTZ R2, R19, R2, -0.16641564667224884033 ;  /* 0xbe2a68dd13027423 */ /* 0x000fc80000010002 */
[C---:B------:R-:W-:Y:S01]  /*0930*/  FFMA.FTZ R2, R19.reuse, R2, 0.19988867640495300293 ;  /* 0x3e4caf9e13027423 */ /* 0x040fe20000010002 */
[----:B------:R-:W0:Y:S03]  /*0940*/  MUFU.EX2 R22, R22 ;  /* 0x0000001600167308 */ /* 0x000e260000000800 */
[----:B------:R-:W-:-:S04]  /*0950*/  FFMA.FTZ R2, R19, R2, -0.25000196695327758789 ;  /* 0xbe80004213027423 */ /* 0x000fc80000010002 */
[----:B------:R-:W-:-:S04]  /*0960*/  FFMA.FTZ R2, R19, R2, 0.33333510160446166992 ;  /* 0x3eaaaae613027423 */ /* 0x000fc80000010002 */
[----:B------:R-:W-:-:S04]  /*0970*/  FFMA.FTZ R18, R19, R2, -0.5 ;  /* 0xbf00000013127423 */ /* 0x000fc80000010002 */
[----:B------:R-:W-:Y:S01]  /*0980*/  FMUL R18, R19, R18 ;  /* 0x0000001213127220 */ /* 0x000fe20000400000 */
[----:B0-----:R-:W-:-:S03]  /*0990*/  @!P1 FMUL R22, R22, R22 ;  /* 0x0000001616169220 */ /* 0x001fc60000400000 */
[----:B------:R-:W-:Y:S01]  /*09a0*/  FFMA.FTZ R20, R19, R18, R19 ;  /* 0x0000001213147223 */ /* 0x000fe20000010013 */
[----:B------:R-:W-:-:S05]  /*09b0*/  FADD.FTZ.RZ R18, R22, 1 ;  /* 0x3f80000016127421 */ /* 0x000fca000001c000 */
[----:B------:R-:W-:Y:S01]  /*09c0*/  IADD3 R18, R18, -0x3f400000, RZ ;  /* 0xc0c0000012127810 */ /* 0x000fe20007ffe0ff */
[-C--:B------:R-:W-:Y:S01]  /*09d0*/  FMUL R0, R0, R28.reuse ;  /* 0x0000001c00007220 */ /* 0x080fe20000400000 */
[----:B------:R-:W-:Y:S02]  /*09e0*/  FMUL R2, R29, R28 ;  /* 0x0000001c1d027220 */ /* 0x000fe40000400000 */
[----:B------:R-:W-:Y:S01]  /*09f0*/  LOP3.LUT R19, R18, 0xff800000, RZ, 0xc0, !PT ;  /* 0xff80000012137812 */ /* 0x000fe200078ec0ff */
[C---:B------:R-:W-:Y:S01]  /*0a00*/  FMUL R3, R28.reuse, R3 ;  /* 0x000000031c037220 */ /* 0x040fe20000400000 */
[----:B------:R-:W-:Y:S02]  /*0a10*/  FMUL R28, R28, R27 ;  /* 0x0000001b1c1c7220 */ /* 0x000fe40000400000 */
[----:B------:R-:W-:Y:S02]  /*0a20*/  IADD3 R27, -R19, 0x40800000, RZ ;  /* 0x40800000131b7810 */ /* 0x000fe40007ffe1ff */
[----:B------:R-:W-:-:S03]  /*0a30*/  IADD3 R29, R22, -R19, RZ ;  /* 0x80000013161d7210 */ /* 0x000fc60007ffe0ff */
[----:B------:R-:W-:Y:S01]  /*0a40*/  FFMA.FTZ R18, R27, R12, -1 ;  /* 0xbf8000001b127423 */ /* 0x000fe2000001000c */
[----:B------:R-:W-:-:S03]  /*0a50*/  FFMA R0, R0, R10, R13 ;  /* 0x0000000a00007223 */ /* 0x000fc6000000000d */
[----:B------:R-:W-:Y:S01]  /*0a60*/  FADD R29, R29, R18 ;  /* 0x000000121d1d7221 */ /* 0x000fe20000000000 */
[----:B------:R-:W-:-:S03]  /*0a70*/  FMUL R27, R0, 1.4426950216293334961 ;  /* 0x3fb8aa3b001b7820 */ /* 0x000fc60000400000 */
[----:B------:R-:W-:Y:S02]  /*0a80*/  FFMA.FTZ R18, R29, -R16, 0.10546888411045074463 ;  /* 0x3dd800121d127423 */ /* 0x000fe40000010810 */
[----:B------:R-:W-:Y:S02]  /*0a90*/  FSETP.GEU.AND P2, PT, R27, -126, PT ;  /* 0xc2fc00001b00780b */ /* 0x000fe40003f4e000 */
[----:B------:R-:W-:-:S04]  /*0aa0*/  FFMA.FTZ R18, R29, R18, -0.13229703903198242188 ;  /* 0xbe0778e01d127423 */ /* 0x000fc80000010012 */
[----:B------:R-:W-:-:S04]  /*0ab0*/  FFMA.FTZ R18, R29, R18, 0.14491446316242218018 ;  /* 0x3e1464751d127423 */ /* 0x000fc80000010012 */
[----:B------:R-:W-:-:S04]  /*0ac0*/  FFMA.FTZ R18, R29, R18, -0.16641564667224884033 ;  /* 0xbe2a68dd1d127423 */ /* 0x000fc80000010012 */
[----:B------:R-:W-:Y:S01]  /*0ad0*/  FFMA.FTZ R18, R29, R18, 0.19988867640495300293 ;  /* 0x3e4caf9e1d127423 */ /* 0x000fe20000010012 */
[----:B------:R-:W-:Y:S01]  /*0ae0*/  @!P2 FMUL R27, R27, 0.5 ;  /* 0x3f0000001b1ba820 */ /* 0x000fe20000400000 */
[----:B------:R-:W-:Y:S02]  /*0af0*/  ISETP.GE.U32.AND P1, PT, R6, 0x7f800000, PT ;  /* 0x7f8000000600780c */ /* 0x000fe40003f26070 */
[----:B------:R-:W-:-:S03]  /*0b00*/  FFMA.FTZ R18, R29, R18, -0.25000196695327758789 ;  /* 0xbe8000421d127423 */ /* 0x000fc60000010012 */
[----:B------:R-:W0:Y:S01]  /*0b10*/  MUFU.EX2 R27, R27 ;  /* 0x0000001b001b7308 */ /* 0x000e220000000800 */
[----:B------:R-:W-:Y:S01]  /*0b20*/  FFMA.FTZ R18, R29, R18, 0.33333510160446166992 ;  /* 0x3eaaaae61d127423 */ /* 0x000fe20000010012 */
[----:B------:R-:W-:-:S03]  /*0b30*/  I2FP.F32.S32 R17, R17 ;  /* 0x0000001100117245 */ /* 0x000fc60000201400 */
[----:B------:R-:W-:Y:S01]  /*0b40*/  FFMA.FTZ R18, R29, R18, -0.5 ;  /* 0xbf0000001d127423 */ /* 0x000fe20000010012 */
[----:B------:R-:W-:Y:S01]  /*0b50*/  BSSY B0, `(.L_x_0) ;  /* 0x000000e000007945 */ /* 0x000fe20003800000 */
[----:B------:R-:W-:Y:S02]  /*0b60*/  FMUL R17, R17, 1.1920928955078125e-07 ;  /* 0x3400000011117820 */ /* 0x000fe40000400000 */
[----:B------:R-:W-:Y:S01]  /*0b70*/  FMUL R18, R29, R18 ;  /* 0x000000121d127220 */ /* 0x000fe20000400000 */
[-CC-:B------:R-:W-:Y:S01]  /*0b80*/  FFMA R2, R2, R10.reuse, R13.reuse ;  /* 0x0000000a02027223 */ /* 0x180fe2000000000d */
[-CC-:B------:R-:W-:Y:S01]  /*0b90*/  FFMA R3, R3, R10.reuse, R13.reuse ;  /* 0x0000000a03037223 */ /* 0x180fe2000000000d */
[----:B------:R-:W-:Y:S01]  /*0ba0*/  FFMA R10, R28, R10, R13 ;  /* 0x0000000a1c0a7223 */ /* 0x000fe2000000000d */
[----:B------:R-:W-:Y:S01]  /*0bb0*/  FFMA.FTZ R18, R29, R18, R29 ;  /* 0x000000121d127223 */ /* 0x000fe2000001001d */
[----:B------:R-:W-:Y:S01]  /*0bc0*/  FFMA.FTZ R13, R17, 0.69314718246459960938, R26 ;  /* 0x3f317218110d7823 */ /* 0x000fe2000001001a */
[----:B0-----:R-:W-:Y:S06]  /*0bd0*/  @!P1 BRA `(.L_x_1) ;  /* 0x0000000000149947 */ /* 0x001fec0003800000 */
[----:B------:R-:W-:-:S13]  /*0be0*/  ISETP.GE.AND P1, PT, R6, -0x407fffff, PT ;  /* 0xbf8000010600780c */ /* 0x000fda0003f26270 */
[----:B------:R-:W-:-:S05]  /*0bf0*/  @P1 MOV R17, 0x7f800000 ;  /* 0x7f80000000111802 */ /* 0x000fca0000000f00 */
[C---:B------:R-:W-:Y:S01]  /*0c00*/  @P1 FFMA.FTZ R13, R6.reuse, R17, +INF ;  /* 0x7f800000060d1423 */ /* 0x040fe20000010011 */
[----:B------:R-:W-:-:S04]  /*0c10*/  FSETP.NEU.AND P1, PT, R6, RZ, PT ;  /* 0x000000ff0600720b */ /* 0x000fc80003f2d000 */
[----:B------:R-:W-:-:S09]  /*0c20*/  FSEL R13, R13, -RZ, P1 ;  /* 0x800000ff0d0d7208 */ /* 0x000fd20000800000 */
.L_x_1:
[----:B------:R-:W-:Y:S05]  /*0c30*/  BSYNC B0 ;  /* 0x0000000000007941 */ /* 0x000fea0003800000 */
.L_x_0:
[----:B------:R-:W-:Y:S01]  /*0c40*/  FMUL R6, R2, 1.4426950216293334961 ;  /* 0x3fb8aa3b02067820 */ /* 0x000fe20000400000 */
[----:B------:R-:W-:Y:S01]  /*0c50*/  I2FP.F32.S32 R24, R24 ;  /* 0x0000001800187245 */ /* 0x000fe20000201400 */
[----:B------:R-:W-:Y:S01]  /*0c60*/  @!P2 FMUL R27, R27, R27 ;  /* 0x0000001b1b1ba220 */ /* 0x000fe20000400000 */
[----:B------:R-:W-:Y:S01]  /*0c70*/  ISETP.GE.U32.AND P1, PT, R7, 0x7f800000, PT ;  /* 0x7f8000000700780c */ /* 0x000fe20003f26070 */
[----:B------:R-:W-:Y:S01]  /*0c80*/  BSSY B0, `(.L_x_2) ;  /* 0x0000017000007945 */ /* 0x000fe20003800000 */
[----:B------:R-:W-:Y:S01]  /*0c90*/  FSETP.GEU.AND P3, PT, R6, -126, PT ;  /* 0xc2fc00000600780b */ /* 0x000fe20003f6e000 */
[----:B------:R-:W-:Y:S01]  /*0ca0*/  FMUL R17, R24, 1.1920928955078125e-07 ;  /* 0x3400000018117820 */ /* 0x000fe20000400000 */
[----:B------:R-:W-:Y:S01]  /*0cb0*/  FADD.FTZ.RZ R24, R27, 1 ;  /* 0x3f8000001b187421 */ /* 0x000fe2000001c000 */
[----:B------:R-:W-:Y:S02]  /*0cc0*/  I2FP.F32.S32 R14, R14 ;  /* 0x0000000e000e7245 */ /* 0x000fe40000201400 */
[----:B------:R-:W-:Y:S01]  /*0cd0*/  FFMA.FTZ R20, R17, 0.69314718246459960938, R20 ;  /* 0x3f31721811147823 */ /* 0x000fe20000010014 */
[----:B------:R-:W-:-:S02]  /*0ce0*/  ISETP.GE.U32.AND P2, PT, R21, 0x7f800000, PT ;  /* 0x7f8000001500780c */ /* 0x000fc40003f46070 */
[----:B------:R-:W-:Y:S01]  /*0cf0*/  IADD3 R24, R24, -0x3f400000, RZ ;  /* 0xc0c0000018187810 */ /* 0x000fe20007ffe0ff */
[----:B------:R-:W-:-:S03]  /*0d00*/  FMUL R14, R14, 1.1920928955078125e-07 ;  /* 0x340000000e0e7820 */ /* 0x000fc60000400000 */
[----:B------:R-:W-:Y:S01]  /*0d10*/  LOP3.LUT R26, R24, 0xff800000, RZ, 0xc0, !PT ;  /* 0xff800000181a7812 */ /* 0x000fe200078ec0ff */
[----:B------:R-:W-:-:S03]  /*0d20*/  @!P3 FMUL R6, R6, 0.5 ;  /* 0x3f0000000606b820 */ /* 0x000fc60000400000 */
[----:B------:R-:W-:-:S03]  /*0d30*/  IADD3 R17, -R26, 0x40800000, RZ ;  /* 0x408000001a117810 */ /* 0x000fc60007ffe1ff */
[----:B------:R-:W0:Y:S02]  /*0d40*/  MUFU.EX2 R6, R6 ;  /* 0x0000000600067308 */ /* 0x000e240000000800 */
[----:B------:R-:W-:Y:S01]  /*0d50*/  FFMA.FTZ R24, R17, R12, -1 ;  /* 0xbf80000011187423 */ /* 0x000fe2000001000c */
[----:B------:R-:W-:-:S05]  /*0d60*/  IADD3 R17, R27, -R26, RZ ;  /* 0x8000001a1b117210 */ /* 0x000fca0007ffe0ff */
[----:B------:R-:W-:Y:S01]  /*0d70*/  FADD R17, R17, R24 ;  /* 0x0000001811117221 */ /* 0x000fe20000000000 */
[----:B------:R-:W-:Y:S01]  /*0d80*/  FFMA.FTZ R24, R14, 0.69314718246459960938, R23 ;  /* 0x3f3172180e187823 */ /* 0x000fe20000010017 */
[----:B------:R-:W-:Y:S06]  /*0d90*/  @!P1 BRA `(.L_x_3) ;  /* 0x0000000000149947 */ /* 0x000fec0003800000 */
[----:B------:R-:W-:-:S13]  /*0da0*/  ISETP.GE.AND P1, PT, R7, -0x407fffff, PT ;  /* 0xbf8000010700780c */ /* 0x000fda0003f26270 */
[----:B------:R-:W-:-:S05]  /*0db0*/  @P1 MOV R14, 0x7f800000 ;  /* 0x7f800000000e1802 */ /* 0x000fca0000000f00 */
[C---:B------:R-:W-:Y:S01]  /*0dc0*/  @P1 FFMA.FTZ R24, R7.reuse, R14, +INF ;  /* 0x7f80000007181423 */ /* 0x040fe2000001000e */
[----:B------:R-:W-:-:S04]  /*0dd0*/  FSETP.NEU.AND P1, PT, R7, RZ, PT ;  /* 0x000000ff0700720b */ /* 0x000fc80003f2d000 */
[----:B------:R-:W-:-:S09]  /*0de0*/  FSEL R24, R24, -RZ, P1 ;  /* 0x800000ff18187208 */ /* 0x000fd20000800000 */
.L_x_3:
[----:B------:R-:W-:Y:S05]  /*0df0*/  BSYNC B0 ;  /* 0x0000000000007941 */ /* 0x000fea0003800000 */
.L_x_2:
[C---:B------:R-:W-:Y:S01]  /*0e00*/  FFMA.FTZ R14, R17.reuse, -R16, 0.10546888411045074463 ;  /* 0x3dd80012110e7423 */ /* 0x040fe20000010810 */
[----:B------:R-:W-:Y:S01]  /*0e10*/  BSSY B0, `(.L_x_4) ;  /* 0x0000009000007945 */ /* 0x000fe20003800000 */
[----:B0-----:R-:W-:Y:S02]  /*0e20*/  @!P3 FMUL R6, R6, R6 ;  /* 0x000000060606b220 */ /* 0x001fe40000400000 */
[----:B------:R-:W-:Y:S01]  /*0e30*/  FFMA.FTZ R14, R17, R14, -0.13229703903198242188 ;  /* 0xbe0778e0110e7423 */ /* 0x000fe2000001000e */
[----:B------:R-:W-:Y:S06]  /*0e40*/  @!P2 BRA `(.L_x_5) ;  /* 0x000000000014a947 */ /* 0x000fec0003800000 */
[----:B------:R-:W-:-:S13]  /*0e50*/  ISETP.GE.AND P1, PT, R21, -0x407fffff, PT ;  /* 0xbf8000011500780c */ /* 0x000fda0003f26270 */
[----:B------:R-:W-:-:S05]  /*0e60*/  @P1 MOV R28, 0x7f800000 ;  /* 0x7f800000001c1802 */ /* 0x000fca0000000f00 */
[C---:B------:R-:W-:Y:S01]  /*0e70*/  @P1 FFMA.FTZ R20, R21.reuse, R28, +INF ;  /* 0x7f80000015141423 */ /* 0x040fe2000001001c */
[----:B------:R-:W-:-:S04]  /*0e80*/  FSETP.NEU.AND P1, PT, R21, RZ, PT ;  /* 0x000000ff1500720b */ /* 0x000fc80003f2d000 */
[----:B------:R-:W-:-:S09]  /*0e90*/  FSEL R20, R20, -RZ, P1 ;  /* 0x800000ff14147208 */ /* 0x000fd20000800000 */
.L_x_5:
[----:B------:R-:W-:Y:S05]  /*0ea0*/  BSYNC B0 ;  /* 0x0000000000007941 */ /* 0x000fea0003800000 */
.L_x_4:
[C---:B------:R-:W-:Y:S01]  /*0eb0*/  FFMA.FTZ R14, R17.reuse, R14, 0.14491446316242218018 ;  /* 0x3e146475110e7423 */ /* 0x040fe2000001000e */
[----:B------:R-:W-:Y:S01]  /*0ec0*/  FADD.FTZ.RZ R7, R6, 1 ;  /* 0x3f80000006077421 */ /* 0x000fe2000001c000 */
[----:B------:R-:W-:Y:S01]  /*0ed0*/  I2FP.F32.S32 R26, R26 ;  /* 0x0000001a001a7245 */ /* 0x000fe20000201400 */
[----:B------:R-:W-:Y:S01]  /*0ee0*/  BSSY B0, `(.L_x_6) ;  /* 0x000005e000007945 */ /* 0x000fe20003800000 */
[C---:B------:R-:W-:Y:S01]  /*0ef0*/  FFMA.FTZ R14, R17.reuse, R14, -0.16641564667224884033 ;  /* 0xbe2a68dd110e7423 */ /* 0x040fe2000001000e */
[----:B------:R-:W-:Y:S02]  /*0f00*/  ISETP.GE.U32.AND P6, PT, R22, 0x7f800000, PT ;  /* 0x7f8000001600780c */ /* 0x000fe40003fc6070 */
[----:B------:R-:W-:Y:S01]  /*0f10*/  IADD3 R7, R7, -0x3f400000, RZ ;  /* 0xc0c0000007077810 */ /* 0x000fe20007ffe0ff */
[----:B------:R-:W-:Y:S01]  /*0f20*/  FFMA.FTZ R14, R17, R14, 0.19988867640495300293 ;  /* 0x3e4caf9e110e7423 */ /* 0x000fe2000001000e */
[----:B------:R-:W-:Y:S01]  /*0f30*/  FMUL R26, R26, 1.1920928955078125e-07 ;  /* 0x340000001a1a7820 */ /* 0x000fe20000400000 */
[----:B------:R-:W-:-:S02]  /*0f40*/  I2FP.F32.S32 R19, R19 ;  /* 0x0000001300137245 */ /* 0x000fc40000201400 */
[----:B------:R-:W-:Y:S01]  /*0f50*/  FFMA.FTZ R14, R17, R14, -0.25000196695327758789 ;  /* 0xbe800042110e7423 */ /* 0x000fe2000001000e */
[----:B------:R-:W-:Y:S02]  /*0f60*/  LOP3.LUT R7, R7, 0xff800000, RZ, 0xc0, !PT ;  /* 0xff80000007077812 */ /* 0x000fe400078ec0ff */
[----:B------:R-:W-:Y:S01]  /*0f70*/  ISETP.GE.U32.AND P2, PT, R27, 0x7f800000, PT ;  /* 0x7f8000001b00780c */ /* 0x000fe20003f46070 */
[C---:B------:R-:W-:Y:S01]  /*0f80*/  FFMA.FTZ R14, R17.reuse, R14, 0.33333510160446166992 ;  /* 0x3eaaaae6110e7423 */ /* 0x040fe2000001000e */
[----:B------:R-:W-:Y:S02]  /*0f90*/  IADD3 R21, -R7, 0x40800000, RZ ;  /* 0x4080000007157810 */ /* 0x000fe40007ffe1ff */
[----:B------:R-:W-:Y:S01]  /*0fa0*/  IADD3 R23, R6, -R7, RZ ;  /* 0x8000000706177210 */ /* 0x000fe20007ffe0ff */
[----:B------:R-:W-:Y:S01]  /*0fb0*/  FFMA.FTZ R14, R17, R14, -0.5 ;  /* 0xbf000000110e7423 */ /* 0x000fe2000001000e */
[----:B------:R-:W-:Y:S01]  /*0fc0*/  I2FP.F32.S32 R7, R7 ;  /* 0x0000000700077245 */ /* 0x000fe20000201400 */
[----:B------:R-:W-:Y:S01]  /*0fd0*/  FFMA.FTZ R28, R21, R12, -1 ;  /* 0xbf800000151c7423 */ /* 0x000fe2000001000c */
[----:B------:R-:W-:Y:S01]  /*0fe0*/  ISETP.GE.U32.AND P3, PT, R6, 0x7f800000, PT ;  /* 0x7f8000000600780c */ /* 0x000fe20003f66070 */
[----:B------:R-:W-:-:S02]  /*0ff0*/  FMUL R14, R17, R14 ;  /* 0x0000000e110e7220 */ /* 0x000fc40000400000 */
[----:B------:R-:W-:Y:S02]  /*1000*/  FADD R23, R23, R28 ;  /* 0x0000001c17177221 */ /* 0x000fe40000000000 */
[----:B------:R-:W-:Y:S01]  /*1010*/  FFMA.FTZ R17, R17, R14, R17 ;  /* 0x0000000e11117223 */ /* 0x000fe20000010011 */
[----:B------:R-:W-:Y:S01]  /*1020*/  FMUL R14, R3, 1.4426950216293334961 ;  /* 0x3fb8aa3b030e7820 */ /* 0x000fe20000400000 */
[C---:B------:R-:W-:Y:S02]  /*1030*/  FFMA.FTZ R28, R23.reuse, -R16, 0.10546888411045074463 ;  /* 0x3dd80012171c7423 */ /* 0x040fe40000010810 */
[----:B------:R-:W-:Y:S02]  /*1040*/  FFMA.FTZ R17, R26, 0.69314718246459960938, R17 ;  /* 0x3f3172181a117823 */ /* 0x000fe40000010011 */
[----:B------:R-:W-:Y:S01]  /*1050*/  FSETP.GEU.AND P1, PT, R14, -126, PT ;  /* 0xc2fc00000e00780b */ /* 0x000fe20003f2e000 */
[----:B------:R-:W-:-:S04]  /*1060*/  FFMA.FTZ R28, R23, R28, -0.13229703903198242188 ;  /* 0xbe0778e0171c7423 */ /* 0x000fc8000001001c */
[----:B------:R-:W-:-:S04]  /*1070*/  FFMA.FTZ R28, R23, R28, 0.14491446316242218018 ;  /* 0x3e146475171c7423 */ /* 0x000fc8000001001c */
[----:B------:R-:W-:-:S04]  /*1080*/  FFMA.FTZ R28, R23, R28, -0.16641564667224884033 ;  /* 0xbe2a68dd171c7423 */ /* 0x000fc8000001001c */
[----:B------:R-:W-:Y:S01]  /*1090*/  @!P1 FMUL R14, R14, 0.5 ;  /* 0x3f0000000e0e9820 */ /* 0x000fe20000400000 */
[----:B------:R-:W-:-:S03]  /*10a0*/  FFMA.FTZ R28, R23, R28, 0.19988867640495300293 ;  /* 0x3e4caf9e171c7423 */ /* 0x000fc6000001001c */
[----:B------:R-:W0:Y:S01]  /*10b0*/  MUFU.EX2 R21, R14 ;  /* 0x0000000e00157308 */ /* 0x000e220000000800 */
[----:B------:R-:W-:-:S04]  /*10c0*/  FFMA.FTZ R28, R23, R28, -0.25000196695327758789 ;  /* 0xbe800042171c7423 */ /* 0x000fc8000001001c */
[----:B------:R-:W-:-:S04]  /*10d0*/  FFMA.FTZ R28, R23, R28, 0.33333510160446166992 ;  /* 0x3eaaaae6171c7423 */ /* 0x000fc8000001001c */
[----:B------:R-:W-:-:S04]  /*10e0*/  FFMA.FTZ R28, R23, R28, -0.5 ;  /* 0xbf000000171c7423 */ /* 0x000fc8000001001c */
[----:B------:R-:W-:Y:S01]  /*10f0*/  FMUL R28, R23, R28 ;  /* 0x0000001c171c7220 */ /* 0x000fe20000400000 */
[----:B0-----:R-:W-:-:S03]  /*1100*/  @!P1 FMUL R21, R21, R21 ;  /* 0x0000001515159220 */ /* 0x001fc60000400000 */
[----:B------:R-:W-:Y:S01]  /*1110*/  FFMA.FTZ R23, R23, R28, R23 ;  /* 0x0000001c17177223 */ /* 0x000fe20000010017 */
[C---:B------:R-:W-:Y:S01]  /*1120*/  FADD.FTZ.RZ R26, R21.reuse, 1 ;  /* 0x3f800000151a7421 */ /* 0x040fe2000001c000 */
[----:B------:R-:W-:-:S04]  /*1130*/  ISETP.GE.U32.AND P4, PT, R21, 0x7f800000, PT ;  /* 0x7f8000001500780c */ /* 0x000fc80003f86070 */
[----:B------:R-:W-:Y:S01]  /*1140*/  IADD3 R14, R26, -0x3f400000, RZ ;  /* 0xc0c000001a0e7810 */ /* 0x000fe20007ffe0ff */
[----:B------:R-:W-:-:S03]  /*1150*/  FMUL R26, R7, 1.1920928955078125e-07 ;  /* 0x34000000071a7820 */ /* 0x000fc60000400000 */
[----:B------:R-:W-:Y:S01]  /*1160*/  LOP3.LUT R14, R14, 0xff800000, RZ, 0xc0, !PT ;  /* 0xff8000000e0e7812 */ /* 0x000fe200078ec0ff */
[----:B------:R-:W-:-:S03]  /*1170*/  FFMA.FTZ R7, R26, 0.69314718246459960938, R23 ;  /* 0x3f3172181a077823 */ /* 0x000fc60000010017 */
[----:B------:R-:W-:Y:S02]  /*1180*/  IADD3 R23, -R14, 0x40800000, RZ ;  /* 0x408000000e177810 */ /* 0x000fe40007ffe1ff */
[----:B------:R-:W-:Y:S02]  /*1190*/  IADD3 R29, R21, -R14, RZ ;  /* 0x8000000e151d7210 */ /* 0x000fe40007ffe0ff */
[----:B------:R-:W-:Y:S01]  /*11a0*/  I2FP.F32.S32 R14, R14 ;  /* 0x0000000e000e7245 */ /* 0x000fe20000201400 */
[----:B------:R-:W-:-:S04]  /*11b0*/  FFMA.FTZ R26, R23, R12, -1 ;  /* 0xbf800000171a7423 */ /* 0x000fc8000001000c */
[----:B------:R-:W-:Y:S01]  /*11c0*/  FADD R29, R29, R26 ;  /* 0x0000001a1d1d7221 */ /* 0x000fe20000000000 */
[----:B------:R-:W-:Y:S01]  /*11d0*/  FMUL R26, R10, 1.4426950216293334961 ;  /* 0x3fb8aa3b0a1a7820 */ /* 0x000fe20000400000 */
[----:B------:R-:W-:Y:S02]  /*11e0*/  FMUL R14, R14, 1.1920928955078125e-07 ;  /* 0x340000000e0e7820 */ /* 0x000fe40000400000 */
[C---:B------:R-:W-:Y:S02]  /*11f0*/  FFMA.FTZ R28, R29.reuse, -R16, 0.10546888411045074463 ;  /* 0x3dd800121d1c7423 */ /* 0x040fe40000010810 */
[----:B------:R-:W-:Y:S02]  /*1200*/  FSETP.GEU.AND P1, PT, R26, -126, PT ;  /* 0xc2fc00001a00780b */ /* 0x000fe40003f2e000 */
[----:B------:R-:W-:-:S04]  /*1210*/  FFMA.FTZ R28, R29, R28, -0.13229703903198242188 ;  /* 0xbe0778e01d1c7423 */ /* 0x000fc8000001001c */
[----:B------:R-:W-:-:S04]  /*1220*/  FFMA.FTZ R28, R29, R28, 0.14491446316242218018 ;  /* 0x3e1464751d1c7423 */ /* 0x000fc8000001001c */
[----:B------:R-:W-:-:S03]  /*1230*/  FFMA.FTZ R28, R29, R28, -0.16641564667224884033 ;  /* 0xbe2a68dd1d1c7423 */ /* 0x000fc6000001001c */
[----:B------:R-:W-:Y:S01]  /*1240*/  @!P1 FMUL R26, R26, 0.5 ;  /* 0x3f0000001a1a9820 */ /* 0x000fe20000400000 */
[----:B------:R-:W-:-:S03]  /*1250*/  FFMA.FTZ R28, R29, R28, 0.19988867640495300293 ;  /* 0x3e4caf9e1d1c7423 */ /* 0x000fc6000001001c */
[----:B------:R-:W0:Y:S01]  /*1260*/  MUFU.EX2 R23, R26 ;  /* 0x0000001a00177308 */ /* 0x000e220000000800 */
[----:B------:R-:W-:-:S04]  /*1270*/  FFMA.FTZ R28, R29, R28, -0.25000196695327758789 ;  /* 0xbe8000421d1c7423 */ /* 0x000fc8000001001c */
[----:B------:R-:W-:-:S04]  /*1280*/  FFMA.FTZ R28, R29, R28, 0.33333510160446166992 ;  /* 0x3eaaaae61d1c7423 */ /* 0x000fc8000001001c */
[----:B------:R-:W-:-:S04]  /*1290*/  FFMA.FTZ R28, R29, R28, -0.5 ;  /* 0xbf0000001d1c7423 */ /* 0x000fc8000001001c */
[----:B------:R-:W-:Y:S01]  /*12a0*/  FMUL R28, R29, R28 ;  /* 0x0000001c1d1c7220 */ /* 0x000fe20000400000 */
[----:B0-----:R-:W-:Y:S01]  /*12b0*/  @!P1 FMUL R23, R23, R23 ;  /* 0x0000001717179220 */ /* 0x001fe20000400000 */
[----:B------:R-:W-:Y:S02]  /*12c0*/  FSETP.GT.AND P1, PT, R4, 20, PT ;  /* 0x41a000000400780b */ /* 0x000fe40003f24000 */
[----:B------:R-:W-:Y:S01]  /*12d0*/  FFMA.FTZ R29, R29, R28, R29 ;  /* 0x0000001c1d1d7223 */ /* 0x000fe2000001001d */
[C---:B------:R-:W-:Y:S01]  /*12e0*/  FADD.FTZ.RZ R28, R23.reuse, 1 ;  /* 0x3f800000171c7421 */ /* 0x040fe2000001c000 */
[----:B------:R-:W-:Y:S02]  /*12f0*/  ISETP.GE.U32.AND P5, PT, R23, 0x7f800000, PT ;  /* 0x7f8000001700780c */ /* 0x000fe40003fa6070 */
[----:B------:R-:W-:Y:S02]  /*1300*/  FFMA.FTZ R14, R14, 0.69314718246459960938, R29 ;  /* 0x3f3172180e0e7823 */ /* 0x000fe4000001001d */
[----:B------:R-:W-:-:S04]  /*1310*/  IADD3 R28, R28, -0x3f400000, RZ ;  /* 0xc0c000001c1c7810 */ /* 0x000fc80007ffe0ff */
[----:B------:R-:W-:-:S04]  /*1320*/  LOP3.LUT R26, R28, 0xff800000, RZ, 0xc0, !PT ;  /* 0xff8000001c1a7812 */ /* 0x000fc800078ec0ff */
[----:B------:R-:W-:-:S05]  /*1330*/  IADD3 R29, -R26, 0x40800000, RZ ;  /* 0x408000001a1d7810 */ /* 0x000fca0007ffe1ff */
[----:B------:R-:W-:Y:S01]  /*1340*/  FFMA.FTZ R12, R29, R12, -1 ;  /* 0xbf8000001d0c7423 */ /* 0x000fe2000001000c */
[----:B------:R-:W-:Y:S02]  /*1350*/  IADD3 R29, R23, -R26, RZ ;  /* 0x8000001a171d7210 */ /* 0x000fe40007ffe0ff */
[----:B------:R-:W-:-:S03]  /*1360*/  I2FP.F32.S32 R26, R26 ;  /* 0x0000001a001a7245 */ /* 0x000fc60000201400 */
[----:B------:R-:W-:Y:S02]  /*1370*/  FADD R29, R29, R12 ;  /* 0x0000000c1d1d7221 */ /* 0x000fe40000000000 */
[----:B------:R-:W-:Y:S02]  /*1380*/  FMUL R26, R26, 1.1920928955078125e-07 ;  /* 0x340000001a1a7820 */ /* 0x000fe40000400000 */
[----:B------:R-:W-:-:S04]  /*1390*/  FFMA.FTZ R16, R29, -R16, 0.10546888411045074463 ;  /* 0x3dd800121d107423 */ /* 0x000fc80000010810 */
[----:B------:R-:W-:-:S04]  /*13a0*/  FFMA.FTZ R16, R29, R16, -0.13229703903198242188 ;  /* 0xbe0778e01d107423 */ /* 0x000fc80000010010 */
[----:B------:R-:W-:-:S04]  /*13b0*/  FFMA.FTZ R16, R29, R16, 0.14491446316242218018 ;  /* 0x3e1464751d107423 */ /* 0x000fc80000010010 */
[----:B------:R-:W-:-:S04]  /*13c0*/  FFMA.FTZ R16, R29, R16, -0.16641564667224884033 ;  /* 0xbe2a68dd1d107423 */ /* 0x000fc80000010010 */
[----:B------:R-:W-:-:S04]  /*13d0*/  FFMA.FTZ R16, R29, R16, 0.19988867640495300293 ;  /* 0x3e4caf9e1d107423 */ /* 0x000fc80000010010 */
[----:B------:R-:W-:-:S04]  /*13e0*/  FFMA.FTZ R16, R29, R16, -0.25000196695327758789 ;  /* 0xbe8000421d107423 */ /* 0x000fc80000010010 */
[----:B------:R-:W-:-:S04]  /*13f0*/  FFMA.FTZ R16, R29, R16, 0.33333510160446166992 ;  /* 0x3eaaaae61d107423 */ /* 0x000fc80000010010 */
[----:B------:R-:W-:-:S04]  /*1400*/  FFMA.FTZ R16, R29, R16, -0.5 ;  /* 0xbf0000001d107423 */ /* 0x000fc80000010010 */
[----:B------:R-:W-:-:S04]  /*1410*/  FMUL R12, R29, R16 ;  /* 0x000000101d0c7220 */ /* 0x000fc80000400000 */
[----:B------:R-:W-:Y:S01]  /*1420*/  FFMA.FTZ R12, R29, R12, R29 ;  /* 0x0000000c1d0c7223 */ /* 0x000fe2000001001d */
[----:B------:R-:W-:-:S03]  /*1430*/  FMUL R29, R19, 1.1920928955078125e-07 ;  /* 0x34000000131d7820 */ /* 0x000fc60000400000 */
[----:B------:R-:W-:Y:S01]  /*1440*/  FFMA.FTZ R19, R26, 0.69314718246459960938, R12 ;  /* 0x3f3172181a137823 */ /* 0x000fe2000001000c */
[----:B------:R-:W-:Y:S01]  /*1450*/  FFMA.FTZ R18, R29, 0.69314718246459960938, R18 ;  /* 0x3f3172181d127823 */ /* 0x000fe20000010012 */
[----:B------:R-:W-:Y:S06]  /*1460*/  @!P6 BRA `(.L_x_7) ;  /* 0x000000000014e947 */ /* 0x000fec0003800000 */
[----:B------:R-:W-:-:S13]  /*1470*/  ISETP.GE.AND P6, PT, R22, -0x407fffff, PT ;  /* 0xbf8000011600780c */ /* 0x000fda0003fc6270 */
[----:B------:R-:W-:-:S05]  /*1480*/  @P6 MOV R29, 0x7f800000 ;  /* 0x7f800000001d6802 */ /* 0x000fca0000000f00 */
[C---:B------:R-:W-:Y:S01]  /*1490*/  @P6 FFMA.FTZ R18, R22.reuse, R29, +INF ;  /* 0x7f80000016126423 */ /* 0x040fe2000001001d */
[----:B------:R-:W-:-:S04]  /*14a0*/  FSETP.NEU.AND P6, PT, R22, RZ, PT ;  /* 0x000000ff1600720b */ /* 0x000fc80003fcd000 */
[----:B------:R-:W-:-:S09]  /*14b0*/  FSEL R18, R18, -RZ, P6 ;  /* 0x800000ff12127208 */ /* 0x000fd20003000000 */
.L_x_7:
[----:B------:R-:W-:Y:S05]  /*14c0*/  BSYNC B0 ;  /* 0x0000000000007941 */ /* 0x000fea0003800000 */
.L_x_6:
[----:B------:R-:W-:Y:S04]  /*14d0*/  BSSY B0, `(.L_x_8) ;  /* 0x0000007000007945 */ /* 0x000fe80003800000 */
[----:B------:R-:W-:Y:S05]  /*14e0*/  @!P2 BRA `(.L_x_9) ;  /* 0x000000000014a947 */ /* 0x000fea0003800000 */
[C---:B------:R-:W-:Y:S02]  /*14f0*/  ISETP.GE.AND P2, PT, R27.reuse, -0x407fffff, PT ;  /* 0xbf8000011b00780c */ /* 0x040fe40003f46270 */
[----:B------:R-:W-:-:S11]  /*1500*/  FSETP.NEU.AND P6, PT, R27, RZ, PT ;  /* 0x000000ff1b00720b */ /* 0x000fd60003fcd000 */
[----:B------:R-:W-:-:S05]  /*1510*/  @P2 MOV R12, 0x7f800000 ;  /* 0x7f800000000c2802 */ /* 0x000fca0000000f00 */
[----:B------:R-:W-:-:S05]  /*1520*/  @P2 FFMA.FTZ R17, R27, R12, +INF ;  /* 0x7f8000001b112423 */ /* 0x000fca000001000c */
[----:B------:R-:W-:-:S07]  /*1530*/  FSEL R17, R17, -RZ, P6 ;  /* 0x800000ff11117208 */ /* 0x000fce0003000000 */
.L_x_9:
[----:B------:R-:W-:Y:S05]  /*1540*/  BSYNC B0 ;  /* 0x0000000000007941 */ /* 0x000fea0003800000 */
.L_x_8:
[----:B------:R-:W-:Y:S04]  /*1550*/  BSSY B0, `(.L_x_10) ;  /* 0x0000007000007945 */ /* 0x000fe80003800000 */
[----:B------:R-:W-:Y:S05]  /*1560*/  @!P3 BRA `(.L_x_11) ;  /* 0x000000000014b947 */ /* 0x000fea0003800000 */
[C---:B------:R-:W-:Y:S02]  /*1570*/  ISETP.GE.AND P2, PT, R6.reuse, -0x407fffff, PT ;  /* 0xbf8000010600780c */ /* 0x040fe40003f46270 */
[----:B------:R-:W-:-:S11]  /*1580*/  FSETP.NEU.AND P3, PT, R6, RZ, PT ;  /* 0x000000ff0600720b */ /* 0x000fd60003f6d000 */
[----:B------:R-:W-:-:S05]  /*1590*/  @P2 MOV R27, 0x7f800000 ;  /* 0x7f800000001b2802 */ /* 0x000fca0000000f00 */
[----:B------:R-:W-:-:S05]  /*15a0*/  @P2 FFMA.FTZ R7, R6, R27, +INF ;  /* 0x7f80000006072423 */ /* 0x000fca000001001b */
[----:B------:R-:W-:-:S07]  /*15b0*/  FSEL R7, R7, -RZ, P3 ;  /* 0x800000ff07077208 */ /* 0x000fce0001800000 */
.L_x_11:
[----:B------:R-:W-:Y:S05]  /*15c0*/  BSYNC B0 ;  /* 0x0000000000007941 */ /* 0x000fea0003800000 */
.L_x_10:
[----:B------:R-:W-:Y:S04]  /*15d0*/  BSSY B0, `(.L_x_12) ;  /* 0x0000007000007945 */ /* 0x000fe80003800000 */
[----:B------:R-:W-:Y:S05]  /*15e0*/  @!P4 BRA `(.L_x_13) ;  /* 0x000000000014c947 */ /* 0x000fea0003800000 */
[C---:B------:R-:W-:Y:S02]  /*15f0*/  ISETP.GE.AND P2, PT, R21.reuse, -0x407fffff, PT ;  /* 0xbf8000011500780c */ /* 0x040fe40003f46270 */
[----:B------:R-:W-:-:S11]  /*1600*/  FSETP.NEU.AND P3, PT, R21, RZ, PT ;  /* 0x000000ff1500720b */ /* 0x000fd60003f6d000 */
[----:B------:R-:W-:-:S05]  /*1610*/  @P2 MOV R6, 0x7f800000 ;  /* 0x7f80000000062802 */ /* 0x000fca0000000f00 */
[----:B------:R-:W-:-:S05]  /*1620*/  @P2 FFMA.FTZ R14, R21, R6, +INF ;  /* 0x7f800000150e2423 */ /* 0x000fca0000010006 */
[----:B------:R-:W-:-:S07]  /*1630*/  FSEL R14, R14, -RZ, P3 ;  /* 0x800000ff0e0e7208 */ /* 0x000fce0001800000 */
.L_x_13:
[----:B------:R-:W-:Y:S05]  /*1640*/  BSYNC B0 ;  /* 0x0000000000007941 */ /* 0x000fea0003800000 */
.L_x_12:
[----:B------:R-:W-:Y:S04]  /*1650*/  BSSY B0, `(.L_x_14) ;  /* 0x0000007000007945 */ /* 0x000fe80003800000 */
[----:B------:R-:W-:Y:S05]  /*1660*/  @!P5 BRA `(.L_x_15) ;  /* 0x000000000014d947 */ /* 0x000fea0003800000 */
[C---:B------:R-:W-:Y:S02]  /*1670*/  ISETP.GE.AND P2, PT, R23.reuse, -0x407fffff, PT ;  /* 0xbf8000011700780c */ /* 0x040fe40003f46270 */
[----:B------:R-:W-:-:S11]  /*1680*/  FSETP.NEU.AND P3, PT, R23, RZ, PT ;  /* 0x000000ff1700720b */ /* 0x000fd60003f6d000 */
[----:B------:R-:W-:-:S05]  /*1690*/  @P2 MOV R6, 0x7f800000 ;  /* 0x7f80000000062802 */ /* 0x000fca0000000f00 */
[----:B------:R-:W-:-:S05]  /*16a0*/  @P2 FFMA.FTZ R19, R23, R6, +INF ;  /* 0x7f80000017132423 */ /* 0x000fca0000010006 */
[----:B------:R-:W-:-:S07]  /*16b0*/  FSEL R19, R19, -RZ, P3 ;  /* 0x800000ff13137208 */ /* 0x000fce0001800000 */
.L_x_15:
[----:B------:R-:W-:Y:S05]  /*16c0*/  BSYNC B0 ;  /* 0x0000000000007941 */ /* 0x000fea0003800000 */
.L_x_14:
[----:B------:R-:W-:Y:S01]  /*16d0*/  FSEL R13, R4, R13, P1 ;  /* 0x0000000d040d7208 */ /* 0x000fe20000800000 */
[----:B------:R-:W-:Y:S01]  /*16e0*/  BSSY B0, `(.L_x_16) ;  /* 0x0000019000007945 */ /* 0x000fe20003800000 */
[----:B------:R-:W-:Y:S02]  /*16f0*/  FSETP.GT.AND P1, PT, R5, 20, PT ;  /* 0x41a000000500780b */ /* 0x000fe40003f24000 */
[----:B------:R-:W-:Y:S01]  /*1700*/  FSETP.GT.AND P3, PT, R15, 20, PT ;  /* 0x41a000000f00780b */ /* 0x000fe20003f64000 */
[----:B------:R-:W-:Y:S01]  /*1710*/  FADD.FTZ R23, |R13|, -RZ ;  /* 0x800000ff0d177221 */ /* 0x000fe20000010200 */
[----:B------:R-:W-:Y:S02]  /*1720*/  LOP3.LUT R12, R11, 0x7f, RZ, 0xc0, !PT ;  /* 0x0000007f0b0c7812 */ /* 0x000fe400078ec0ff */
[----:B------:R-:W-:Y:S02]  /*1730*/  FSEL R16, R5, R24, P1 ;  /* 0x0000001805107208 */ /* 0x000fe40000800000 */
[----:B------:R-:W-:-:S13]  /*1740*/  FSETP.GE.AND P2, PT, R23, 0.60000002384185791016, PT ;  /* 0x3f19999a1700780b */ /* 0x000fda0003f46000 */
[----:B------:R-:W-:Y:S05]  /*1750*/  @!P2 BRA `(.L_x_17) ;  /* 0x000000000028a947 */ /* 0x000fea0003800000 */
[C---:B------:R-:W-:Y:S01]  /*1760*/  FMUL R6, R23.reuse, 2.8853900432586669922 ;  /* 0x4038aa3b17067820 */ /* 0x040fe20000400000 */
[----:B------:R-:W-:Y:S01]  /*1770*/  HFMA2.MMA R22, -RZ, RZ, 1.875, 0 ;  /* 0x3f800000ff167435 */ /* 0x000fe200000001ff */
[----:B------:R-:W-:-:S04]  /*1780*/  FSETP.GE.AND P1, PT, R23, 9.010913848876953125, PT ;  /* 0x41102cb41700780b */ /* 0x000fc80003f26000 */
[----:B------:R-:W0:Y:S02]  /*1790*/  MUFU.EX2 R6, R6 ;  /* 0x0000000600067308 */ /* 0x000e240000000800 */
[----:B0-----:R-:W-:-:S06]  /*17a0*/  FADD R21, R6, 1 ;  /* 0x3f80000006157421 */ /* 0x001fcc0000000000 */
[----:B------:R-:W0:Y:S02]  /*17b0*/  MUFU.RCP R21, R21 ;  /* 0x0000001500157308 */ /* 0x000e240000001000 */
[----:B0-----:R-:W-:-:S05]  /*17c0*/  FFMA.FTZ R22, R21, -2, R22 ;  /* 0xc000000015167823 */ /* 0x001fca0000010016 */
[----:B------:R-:W-:-:S04]  /*17d0*/  FSEL R22, R22, 1, !P1 ;  /* 0x3f80000016167808 */ /* 0x000fc80004800000 */
[----:B------:R-:W-:Y:S01]  /*17e0*/  LOP3.LUT R13, R22, 0x80000000, R13, 0xf8, !PT ;  /* 0x80000000160d7812 */ /* 0x000fe200078ef80d */
[----:B------:R-:W-:Y:S06]  /*17f0*/  BRA `(.L_x_18) ;  /* 0x00000000001c7947 */ /* 0x000fec0003800000 */
.L_x_17:
[----:B------:R-:W-:Y:S01]  /*1800*/  MOV R6, 0x3c80f082 ;  /* 0x3c80f08200067802 */ /* 0x000fe20000000f00 */
[----:B------:R-:W-:-:S04]  /*1810*/  FMUL R21, R13, R13 ;  /* 0x0000000d0d157220 */ /* 0x000fc80000400000 */
[----:B------:R-:W-:-:S04]  /*1820*/  FFMA.FTZ R6, R21, R6, -0.052303962409496307373 ;  /* 0xbd563cae15067423 */ /* 0x000fc80000010006 */
[----:B------:R-:W-:-:S04]  /*1830*/  FFMA.FTZ R6, R21, R6, 0.1331529766321182251 ;  /* 0x3e08594115067423 */ /* 0x000fc80000010006 */
[----:B------:R-:W-:-:S04]  /*1840*/  FFMA.FTZ R6, R21, R6, -0.33332768082618713379 ;  /* 0xbeaaa9ed15067423 */ /* 0x000fc80000010006 */
[----:B------:R-:W-:-:S04]  /*1850*/  FFMA.FTZ R6, R21, R6, RZ ;  /* 0x0000000615067223 */ /* 0x000fc800000100ff */
[----:B------:R-:W-:-:S07]  /*1860*/  FFMA.FTZ R13, R13, R6, R13 ;  /* 0x000000060d0d7223 */ /* 0x000fce000001000d */
.L_x_18:
[----:B------:R-:W-:Y:S05]  /*1870*/  BSYNC B0 ;  /* 0x0000000000007941 */ /* 0x000fea0003800000 */
.L_x_16:
[----:B------:R-:W-:Y:S01]  /*1880*/  FADD.FTZ R23, |R16|, -RZ ;  /* 0x800000ff10177221 */ /* 0x000fe20000010200 */
[----:B------:R-:W-:Y:S01]  /*1890*/  BSSY B0, `(.L_x_19) ;  /* 0x0000016000007945 */ /* 0x000fe20003800000 */
[----:B------:R-:W-:Y:S02]  /*18a0*/  FSETP.GT.AND P2, PT, R25, 20, PT ;  /* 0x41a000001900780b */ /* 0x000fe40003f44000 */
        /* <DEDUP_REMOVED lines=13> */
.L_x_20:
[----:B------:R-:W-:Y:S01]  /*1980*/  MOV R6, 0x3c80f082 ;  /* 0x3c80f08200067802 */ /* 0x000fe20000000f00 */
[----:B------:R-:W-:-:S04]  /*1990*/  FMUL R21, R16, R16 ;  /* 0x0000001010157220 */ /* 0x000fc80000400000 */
[----:B------:R-:W-:-:S04]  /*19a0*/  FFMA.FTZ R6, R21, R6, -0.052303962409496307373 ;  /* 0xbd563cae15067423 */ /* 0x000fc80000010006 */
[----:B------:R-:W-:-:S04]  /*19b0*/  FFMA.FTZ R6, R21, R6, 0.1331529766321182251 ;  /* 0x3e08594115067423 */ /* 0x000fc80000010006 */
[----:B------:R-:W-:-:S04]  /*19c0*/  FFMA.FTZ R6, R21, R6, -0.33332768082618713379 ;  /* 0xbeaaa9ed15067423 */ /* 0x000fc80000010006 */
[----:B------:R-:W-:-:S04]  /*19d0*/  FFMA.FTZ R21, R21, R6, RZ ;  /* 0x0000000615157223 */ /* 0x000fc800000100ff */
[----:B------:R-:W-:-:S07]  /*19e0*/  FFMA.FTZ R16, R16, R21, R16 ;  /* 0x0000001510107223 */ /* 0x000fce0000010010 */
.L_x_21:
[----:B------:R-:W-:Y:S05]  /*19f0*/  BSYNC B0 ;  /* 0x0000000000007941 */ /* 0x000fea0003800000 */
.L_x_19:
        /* <DEDUP_REMOVED lines=16> */
.L_x_23:
[----:B------:R-:W-:Y:S01]  /*1b00*/  MOV R6, 0x3c80f082 ;  /* 0x3c80f08200067802 */ /* 0x000fe20000000f00 */
[----:B------:R-:W-:-:S04]  /*1b10*/  FMUL R23, R20, R20 ;  /* 0x0000001414177220 */ /* 0x000fc80000400000 */
[----:B------:R-:W-:-:S04]  /*1b20*/  FFMA.FTZ R6, R23, R6, -0.052303962409496307373 ;  /* 0xbd563cae17067423 */ /* 0x000fc80000010006 */
[----:B------:R-:W-:-:S04]  /*1b30*/  FFMA.FTZ R6, R23, R6, 0.1331529766321182251 ;  /* 0x3e08594117067423 */ /* 0x000fc80000010006 */
[----:B------:R-:W-:-:S04]  /*1b40*/  FFMA.FTZ R6, R23, R6, -0.33332768082618713379 ;  /* 0xbeaaa9ed17067423 */ /* 0x000fc80000010006 */
[----:B------:R-:W-:-:S04]  /*1b50*/  FFMA.FTZ R23, R23, R6, RZ ;  /* 0x0000000617177223 */ /* 0x000fc800000100ff */
[----:B------:R-:W-:-:S07]  /*1b60*/  FFMA.FTZ R18, R20, R23, R20 ;  /* 0x0000001714127223 */ /* 0x000fce0000010014 */
.L_x_24:
[----:B------:R-:W-:Y:S05]  /*1b70*/  BSYNC B0 ;  /* 0x0000000000007941 */ /* 0x000fea0003800000 */
.L_x_22:
        /* <DEDUP_REMOVED lines=16> */
.L_x_26:
[----:B------:R-:W-:Y:S01]  /*1c80*/  MOV R6, 0x3c80f082 ;  /* 0x3c80f08200067802 */ /* 0x000fe20000000f00 */
[----:B------:R-:W-:-:S04]  /*1c90*/  FMUL R23, R21, R21 ;  /* 0x0000001515177220 */ /* 0x000fc80000400000 */
[----:B------:R-:W-:-:S04]  /*1ca0*/  FFMA.FTZ R6, R23, R6, -0.052303962409496307373 ;  /* 0xbd563cae17067423 */ /* 0x000fc80000010006 */
[----:B------:R-:W-:-:S04]  /*1cb0*/  FFMA.FTZ R6, R23, R6, 0.1331529766321182251 ;  /* 0x3e08594117067423 */ /* 0x000fc80000010006 */
[----:B------:R-:W-:-:S04]  /*1cc0*/  FFMA.FTZ R6, R23, R6, -0.33332768082618713379 ;  /* 0xbeaaa9ed17067423 */ /* 0x000fc80000010006 */
[----:B------:R-:W-:-:S04]  /*1cd0*/  FFMA.FTZ R6, R23, R6, RZ ;  /* 0x0000000617067223 */ /* 0x000fc800000100ff */
[----:B------:R-:W-:-:S07]  /*1ce0*/  FFMA.FTZ R20, R21, R6, R21 ;  /* 0x0000000615147223 */ /* 0x000fce0000010015 */
.L_x_27:
[----:B------:R-:W-:Y:S05]  /*1cf0*/  BSYNC B0 ;  /* 0x0000000000007941 */ /* 0x000fea0003800000 */
.L_x_25:
        /* <DEDUP_REMOVED lines=16> */
.L_x_29:
[----:B------:R-:W-:Y:S01]  /*1e00*/  MOV R6, 0x3c80f082 ;  /* 0x3c80f08200067802 */ /* 0x000fe20000000f00 */
[----:B------:R-:W-:-:S04]  /*1e10*/  FMUL R7, R17, R17 ;  /* 0x0000001111077220 */ /* 0x000fc80000400000 */
[----:B------:R-:W-:-:S04]  /*1e20*/  FFMA.FTZ R6, R7, R6, -0.052303962409496307373 ;  /* 0xbd563cae07067423 */ /* 0x000fc80000010006 */
[----:B------:R-:W-:-:S04]  /*1e30*/  FFMA.FTZ R6, R7, R6, 0.1331529766321182251 ;  /* 0x3e08594107067423 */ /* 0x000fc80000010006 */
[----:B------:R-:W-:-:S04]  /*1e40*/  FFMA.FTZ R6, R7, R6, -0.33332768082618713379 ;  /* 0xbeaaa9ed07067423 */ /* 0x000fc80000010006 */
[----:B------:R-:W-:-:S04]  /*1e50*/  FFMA.FTZ R6, R7, R6, RZ ;  /* 0x0000000607067223 */ /* 0x000fc800000100ff */
[----:B------:R-:W-:-:S07]  /*1e60*/  FFMA.FTZ R17, R17, R6, R17 ;  /* 0x0000000611117223 */ /* 0x000fce0000010011 */
.L_x_30:
[----:B------:R-:W-:Y:S05]  /*1e70*/  BSYNC B0 ;  /* 0x0000000000007941 */ /* 0x000fea0003800000 */
.L_x_28:
        /* <DEDUP_REMOVED lines=16> */
.L_x_32:
[----:B------:R-:W-:Y:S01]  /*1f80*/  MOV R6, 0x3c80f082 ;  /* 0x3c80f08200067802 */ /* 0x000fe20000000f00 */
[----:B------:R-:W-:-:S04]  /*1f90*/  FMUL R7, R21, R21 ;  /* 0x0000001515077220 */ /* 0x000fc80000400000 */
[----:B------:R-:W-:-:S04]  /*1fa0*/  FFMA.FTZ R6, R7, R6, -0.052303962409496307373 ;  /* 0xbd563cae07067423 */ /* 0x000fc80000010006 */
[----:B------:R-:W-:-:S04]  /*1fb0*/  FFMA.FTZ R6, R7, R6, 0.1331529766321182251 ;  /* 0x3e08594107067423 */ /* 0x000fc80000010006 */
[----:B------:R-:W-:-:S04]  /*1fc0*/  FFMA.FTZ R6, R7, R6, -0.33332768082618713379 ;  /* 0xbeaaa9ed07067423 */ /* 0x000fc80000010006 */
[----:B------:R-:W-:-:S04]  /*1fd0*/  FFMA.FTZ R6, R7, R6, RZ ;  /* 0x0000000607067223 */ /* 0x000fc800000100ff */
[----:B------:R-:W-:-:S07]  /*1fe0*/  FFMA.FTZ R21, R21, R6, R21 ;  /* 0x0000000615157223 */ /* 0x000fce0000010015 */
.L_x_33:
[----:B------:R-:W-:Y:S05]  /*1ff0*/  BSYNC B0 ;  /* 0x0000000000007941 */ /* 0x000fea0003800000 */
.L_x_31:
[----:B------:R-:W-:Y:S01]  /*2000*/  FADD.FTZ R23, |R14|, -RZ ;  /* 0x800000ff0e177221 */ /* 0x000fe20000010200 */
[----:B------:R-:W-:Y:S01]  /*2010*/  BSSY B0, `(.L_x_34) ;  /* 0x0000015000007945 */ /* 0x000fe20003800000 */
[----:B------:R-:W-:-:S03]  /*2020*/  FSEL R19, R10, R19, P2 ;  /* 0x000000130a137208 */ /* 0x000fc60001000000 */
        /* <DEDUP_REMOVED lines=12> */
.L_x_35:
[----:B------:R-:W-:Y:S01]  /*20f0*/  MOV R6, 0x3c80f082 ;  /* 0x3c80f08200067802 */ /* 0x000fe20000000f00 */
[----:B------:R-:W-:-:S04]  /*2100*/  FMUL R7, R14, R14 ;  /* 0x0000000e0e077220 */ /* 0x000fc80000400000 */
[----:B------:R-:W-:-:S04]  /*2110*/  FFMA.FTZ R6, R7, R6, -0.052303962409496307373 ;  /* 0xbd563cae07067423 */ /* 0x000fc80000010006 */
[----:B------:R-:W-:-:S04]  /*2120*/  FFMA.FTZ R6, R7, R6, 0.1331529766321182251 ;  /* 0x3e08594107067423 */ /* 0x000fc80000010006 */
[----:B------:R-:W-:-:S04]  /*2130*/  FFMA.FTZ R6, R7, R6, -0.33332768082618713379 ;  /* 0xbeaaa9ed07067423 */ /* 0x000fc80000010006 */
[----:B------:R-:W-:-:S04]  /*2140*/  FFMA.FTZ R7, R7, R6, RZ ;  /* 0x0000000607077223 */ /* 0x000fc800000100ff */
[----:B------:R-:W-:-:S07]  /*2150*/  FFMA.FTZ R14, R14, R7, R14 ;  /* 0x000000070e0e7223 */ /* 0x000fce000001000e */
.L_x_36:
[----:B------:R-:W-:Y:S05]  /*2160*/  BSYNC B0 ;  /* 0x0000000000007941 */ /* 0x000fea0003800000 */
.L_x_34:
[----:B------:R-:W-:Y:S01]  /*2170*/  FADD.FTZ R23, |R19|, -RZ ;  /* 0x800000ff13177221 */ /* 0x000fe20000010200 */
[----:B------:R-:W-:Y:S04]  /*2180*/  BSSY B0, `(.L_x_37) ;  /* 0x0000014000007945 */ /* 0x000fe80003800000 */
        /* <DEDUP_REMOVED lines=12> */
.L_x_38:
[----:B------:R-:W-:Y:S01]  /*2250*/  MOV R6, 0x3c80f082 ;  /* 0x3c80f08200067802 */ /* 0x000fe20000000f00 */
[----:B------:R-:W-:-:S04]  /*2260*/  FMUL R7, R19, R19 ;  /* 0x0000001313077220 */ /* 0x000fc80000400000 */
[----:B------:R-:W-:-:S04]  /*2270*/  FFMA.FTZ R6, R7, R6, -0.052303962409496307373 ;  /* 0xbd563cae07067423 */ /* 0x000fc80000010006 */
[----:B------:R-:W-:-:S04]  /*2280*/  FFMA.FTZ R6, R7, R6, 0.1331529766321182251 ;  /* 0x3e08594107067423 */ /* 0x000fc80000010006 */
[----:B------:R-:W-:-:S04]  /*2290*/  FFMA.FTZ R6, R7, R6, -0.33332768082618713379 ;  /* 0xbeaaa9ed07067423 */ /* 0x000fc80000010006 */
[----:B------:R-:W-:-:S04]  /*22a0*/  FFMA.FTZ R6, R7, R6, RZ ;  /* 0x0000000607067223 */ /* 0x000fc800000100ff */
[----:B------:R-:W-:-:S07]  /*22b0*/  FFMA.FTZ R19, R19, R6, R19 ;  /* 0x0000000613137223 */ /* 0x000fce0000010013 */
.L_x_39:
[----:B------:R-:W-:Y:S05]  /*22c0*/  BSYNC B0 ;  /* 0x0000000000007941 */ /* 0x000fea0003800000 */
.L_x_37:
[----:B------:R-:W0:Y:S01]  /*22d0*/  S2UR UR5, SR_CgaCtaId ;  /* 0x00000000000579c3 */ /* 0x000e220000008800 */
[----:B------:R-:W-:Y:S01]  /*22e0*/  UMOV UR4, 0x400 ;  /* 0x0000040000047882 */ /* 0x000fe20000000000 */
[----:B------:R-:W-:Y:S01]  /*22f0*/  FMUL R23, R4, R13 ;  /* 0x0000000d04177220 */ /* 0x000fe20000400000 */
[----:B------:R-:W-:Y:S01]  /*2300*/  FMUL R27, R5, R16 ;  /* 0x00000010051b7220 */ /* 0x000fe20000400000 */
[----:B------:R-:W-:Y:S01]  /*2310*/  FMUL R29, R15, R18 ;  /* 0x000000120f1d7220 */ /* 0x000fe20000400000 */
[----:B------:R-:W-:Y:S01]  /*2320*/  FMUL R25, R25, R20 ;  /* 0x0000001419197220 */ /* 0x000fe20000400000 */
[----:B------:R-:W-:Y:S01]  /*2330*/  SHF.L.U32 R11, R11, 0x2, RZ ;  /* 0x000000020b0b7819 */ /* 0x000fe200000006ff */
[----:B------:R-:W-:Y:S01]  /*2340*/  FMUL R17, R0, R17 ;  /* 0x0000001100117220 */ /* 0x000fe20000400000 */
[----:B------:R-:W-:Y:S01]  /*2350*/  SHF.R.S32.HI R15, RZ, 0x1f, R8 ;  /* 0x0000001fff0f7819 */ /* 0x000fe20000011408 */
[----:B------:R-:W-:Y:S01]  /*2360*/  FMUL R21, R2, R21 ;  /* 0x0000001502157220 */ /* 0x000fe20000400000 */
[----:B------:R-:W-:Y:S01]  /*2370*/  LOP3.LUT R11, R11, 0x1fc, RZ, 0xc0, !PT ;  /* 0x000001fc0b0b7812 */ /* 0x000fe200078ec0ff */
[----:B------:R-:W-:-:S03]  /*2380*/  FMUL R19, R10, R19 ;  /* 0x000000130a137220 */ /* 0x000fc60000400000 */
[----:B------:R-:W-:-:S04]  /*2390*/  LOP3.LUT R18, R11, R8, RZ, 0xfc, !PT ;  /* 0x000000080b127212 */ /* 0x000fc800078efcff */
[----:B------:R-:W-:Y:S01]  /*23a0*/  LEA.HI R20, R15, R18, RZ, 0xa ;  /* 0x000000120f147211 */ /* 0x000fe200078f50ff */
[----:B0-----:R-:W-:-:S06]  /*23b0*/  UPRMT UR4, UR5, 0x654, UR4 ;  /* 0x0000065405047896 */ /* 0x001fcc0008000004 */
[----:B------:R-:W-:Y:S02]  /*23c0*/  LEA R22, R12, UR4, 0x2 ;  /* 0x000000040c167c11 */ /* 0x000fe4000f8e10ff */
[----:B------:R-:W-:Y:S01]  /*23d0*/  LEA R16, R11, UR4, 0x2 ;  /* 0x000000040b107c11 */ /* 0x000fe2000f8e10ff */
[----:B------:R-:W0:Y:S02]  /*23e0*/  LDC.64 R12, c[0x0][0x238] ;  /* 0x00008e00ff0c7b82 */ /* 0x000e240000000a00 */
[----:B------:R1:W-:Y:S04]  /*23f0*/  STS [R22], R23 ;  /* 0x0000001716007388 */ /* 0x0003e80000000800 */
[----:B------:R-:W-:Y:S04]  /*2400*/  STS [R22+0x200], R27 ;  /* 0x0002001b16007388 */ /* 0x000fe80000000800 */
[----:B------:R-:W-:Y:S01]  /*2410*/  STS [R22+0x400], R29 ;  /* 0x0004001d16007388 */ /* 0x000fe20000000800 */
[----:B-1----:R-:W-:-:S03]  /*2420*/  LOP3.LUT R23, R20, 0xfffffc00, RZ, 0xc0, !PT ;  /* 0xfffffc0014177812 */ /* 0x002fc600078ec0ff */
[----:B------:R1:W-:Y:S01]  /*2430*/  STS [R22+0x600], R25 ;  /* 0x0006001916007388 */ /* 0x0003e20000000800 */
[----:B------:R-:W-:Y:S02]  /*2440*/  SHF.L.U32 R20, R20, 0xa, RZ ;  /* 0x0000000a14147819 */ /* 0x000fe400000006ff */
[----:B------:R-:W-:Y:S01]  /*2450*/  IADD3 R18, R18, -R23, RZ ;  /* 0x8000001712127210 */ /* 0x000fe20007ffe0ff */
[----:B------:R-:W-:Y:S01]  /*2460*/  BAR.SYNC.DEFER_BLOCKING 0x0 ;  /* 0x0000000000007b1d */ /* 0x000fe20000010000 */
[----:B------:R-:W-:Y:S02]  /*2470*/  LOP3.LUT R23, R20, 0xfff00000, RZ, 0xc0, !PT ;  /* 0xfff0000014177812 */ /* 0x000fe400078ec0ff */
[----:B------:R-:W-:-:S04]  /*2480*/  LEA R18, R9, R18, 0xa ;  /* 0x0000001209127211 */ /* 0x000fc800078e50ff */
[----:B-1----:R-:W-:Y:S01]  /*2490*/  IADD3 R25, R18, R23, RZ ;  /* 0x0000001712197210 */ /* 0x002fe20007ffe0ff */
[----:B------:R-:W-:-:S04]  /*24a0*/  FMUL R23, R3, R14 ;  /* 0x0000000e03177220 */ /* 0x000fc80000400000 */
[----:B0-----:R-:W-:Y:S01]  /*24b0*/  IMAD.WIDE R2, R25, 0x4, R12 ;  /* 0x0000000419027825 */ /* 0x001fe200078e020c */
[----:B------:R-:W0:Y:S01]  /*24c0*/  LDS.128 R4, [R16] ;  /* 0x0000000010047984 */ /* 0x000e220000000c00 */
[----:B------:R-:W-:Y:S06]  /*24d0*/  BAR.SYNC.DEFER_BLOCKING 0x0 ;  /* 0x0000000000007b1d */ /* 0x000fec0000010000 */
[----:B------:R1:W-:Y:S04]  /*24e0*/  STS [R22], R17 ;  /* 0x0000001116007388 */ /* 0x0003e80000000800 */
[----:B------:R1:W-:Y:S04]  /*24f0*/  STS [R22+0x200], R21 ;  /* 0x0002001516007388 */ /* 0x0003e80000000800 */
[----:B------:R1:W-:Y:S04]  /*2500*/  STS [R22+0x400], R23 ;  /* 0x0004001716007388 */ /* 0x0003e80000000800 */
[----:B------:R1:W-:Y:S01]  /*2510*/  STS [R22+0x600], R19 ;  /* 0x0006001316007388 */ /* 0x0003e20000000800 */
[----:B------:R-:W-:Y:S06]  /*2520*/  BAR.SYNC.DEFER_BLOCKING 0x0 ;  /* 0x0000000000007b1d */ /* 0x000fec0000010000 */
[----:B0-----:R1:W-:Y:S01]  /*2530*/  @!P0 STG.E.128 desc[UR6][R2.64], R4 ;  /* 0x0000000402008986 */ /* 0x0013e2000c101d06 */
[----:B------:R-:W-:Y:S05]  /*2540*/  @P0 EXIT ;  /* 0x000000000000094d */ /* 0x000fea0003800000 */
[----:B-1----:R-:W0:Y:S01]  /*2550*/  LDS.128 R4, [R16] ;  /* 0x0000000010047984 */ /* 0x002e220000000c00 */
[----:B------:R-:W-:-:S04]  /*2560*/  LOP3.LUT R8, R11, 0x200, R8, 0xfe, !PT ;  /* 0x000002000b087812 */ /* 0x000fc800078efe08 */
[----:B------:R-:W-:-:S04]  /*2570*/  LEA.HI R15, R15, R8, RZ, 0xa ;  /* 0x000000080f0f7211 */ /* 0x000fc800078f50ff */
[C---:B------:R-:W-:Y:S02]  /*2580*/  LOP3.LUT R3, R15.reuse, 0xfffffc00, RZ, 0xc0, !PT ;  /* 0xfffffc000f037812 */ /* 0x040fe400078ec0ff */
[----:B------:R-:W-:Y:S02]  /*2590*/  SHF.L.U32 R15, R15, 0xa, RZ ;  /* 0x0000000a0f0f7819 */ /* 0x000fe400000006ff */
[----:B------:R-:W-:Y:S02]  /*25a0*/  IADD3 R8, R8, -R3, RZ ;  /* 0x8000000308087210 */ /* 0x000fe40007ffe0ff */
[----:B------:R-:W-:Y:S02]  /*25b0*/  LOP3.LUT R15, R15, 0xfff00000, RZ, 0xc0, !PT ;  /* 0xfff000000f0f7812 */ /* 0x000fe400078ec0ff */
[----:B------:R-:W-:-:S04]  /*25c0*/  LEA R8, R9, R8, 0xa ;  /* 0x0000000809087211 */ /* 0x000fc800078e50ff */
[----:B------:R-:W-:-:S05]  /*25d0*/  IADD3 R15, R8, R15, RZ ;  /* 0x0000000f080f7210 */ /* 0x000fca0007ffe0ff */
[----:B------:R-:W-:-:S05]  /*25e0*/  IMAD.WIDE R12, R15, 0x4, R12 ;  /* 0x000000040f0c7825 */ /* 0x000fca00078e020c */
[----:B0-----:R-:W-:Y:S01]  /*25f0*/  STG.E.128 desc[UR6][R12.64], R4 ;  /* 0x000000040c007986 */ /* 0x001fe2000c101d06 */
[----:B------:R-:W-:Y:S05]  /*2600*/  EXIT ;  /* 0x000000000000794d */ /* 0x000fea0003800000 */
.L_x_40:
[----:B------:R-:W-:-:S00]  /*2610*/  BRA `(.L_x_40) ;  /* 0xfffffffc00fc7947 */ /* 0x000fc0000383ffff */
[----:B------:R-:W-:-:S00]  /*2620*/  NOP ;  /* 0x0000000000007918 */ /* 0x000fc00000000000 */
        /* <DEDUP_REMOVED lines=13> */
.L_x_41:


//--------------------- .nv.global.init           --------------------------
	.section	.nv.global.init,"aw",@progbits
.nv.global.init:
	.type		_$_str,@object
	.size		_$_str,(_$_str_$_2 - _$_str)
_$_str:
        /*0000*/ 	.byte	0x5f, 0x5f, 0x43, 0x55, 0x44, 0x41, 0x5f, 0x46, 0x54, 0x5a, 0x00
	.type		_$_str_$_2,@object
	.size		_$_str_$_2,(.L_1 - _$_str_$_2)
_$_str_$_2:
        /*000b*/ 	.byte	0x5f, 0x5f, 0x43, 0x55, 0x44, 0x41, 0x5f, 0x50, 0x52, 0x45, 0x43, 0x5f, 0x53, 0x51, 0x52, 0x54
        /*001b*/ 	.byte	0x00
.L_1:


//--------------------- .nv.shared.triton_poi_fused__native_batch_norm_legit_no_training_mul_softplus_tanh_8 --------------------------
	.section	.nv.shared.triton_poi_fused__native_batch_norm_legit_no_training_mul_softplus_tanh_8,"aw",@nobits
	.sectionflags	@""
	.align	16
	.zero		1024


//--------------------- .nv.constant0.triton_poi_fused__native_batch_norm_legit_no_training_mul_softplus_tanh_8 --------------------------
	.section	.nv.constant0.triton_poi_fused__native_batch_norm_legit_no_training_mul_softplus_tanh_8,"a",@progbits
	.sectionflags	@""
	.align	4
.nv.constant0.triton_poi_fused__native_batch_norm_legit_no_training_mul_softplus_tanh_8:
	.zero		584
